	.headerflags	@"EF_CUDA_TEXMODE_UNIFIED EF_CUDA_64BIT_ADDRESS EF_CUDA_ACCELERATORS EF_CUDA_SM90 EF_CUDA_VIRTUAL_SM(EF_CUDA_SM90)"
	.elftype	@"ET_EXEC"


//--------------------- .nv.info                  --------------------------
	.section	.nv.info,"",@"SHT_CUDA_INFO"
	.align	4


	//----- nvinfo : EIATTR_REGCOUNT
	.align		4
        /*0000*/ 	.byte	0x04, 0x2f
        /*0002*/ 	.short	(.L_3 - .L_2)
	.align		4
.L_2:
        /*0004*/ 	.word	index@(triton_poi_fused_cat_23)
        /*0008*/ 	.word	0x00000048


	//----- nvinfo : EIATTR_MIN_STACK_SIZE
	.align		4
.L_3:
        /*000c*/ 	.byte	0x04, 0x12
        /*000e*/ 	.short	(.L_5 - .L_4)
	.align		4
.L_4:
        /*0010*/ 	.word	index@(triton_poi_fused_cat_23)
        /*0014*/ 	.word	0x00000008


	//----- nvinfo : EIATTR_FRAME_SIZE
	.align		4
.L_5:
        /*0018*/ 	.byte	0x04, 0x11
        /*001a*/ 	.short	(.L_7 - .L_6)
	.align		4
.L_6:
        /*001c*/ 	.word	index@(triton_poi_fused_cat_23)
        /*0020*/ 	.word	0x00000008


	//----- nvinfo : EIATTR_MIN_STACK_SIZE
	.align		4
.L_7:
        /*0024*/ 	.byte	0x04, 0x12
        /*0026*/ 	.short	(.L_9 - .L_8)
	.align		4
.L_8:
        /*0028*/ 	.word	index@(triton_poi_fused_cat_23)
        /*002c*/ 	.word	0x00000008
.L_9:


//--------------------- .nv.info.triton_poi_fused_cat_23 --------------------------
	.section	.nv.info.triton_poi_fused_cat_23,"",@"SHT_CUDA_INFO"
	.sectionflags	@""
	.align	4


	//----- nvinfo : EIATTR_CUDA_API_VERSION
	.align		4
        /*0000*/ 	.byte	0x04, 0x37
        /*0002*/ 	.short	(.L_11 - .L_10)
.L_10:
        /*0004*/ 	.word	0x0000007c


	//----- nvinfo : EIATTR_KPARAM_INFO
	.align		4
.L_11:
        /*0008*/ 	.byte	0x04, 0x17
        /*000a*/ 	.short	(.L_13 - .L_12)
.L_12:
        /*000c*/ 	.word	0x00000000
        /*0010*/ 	.short	0x0015
        /*0012*/ 	.short	0x00a8
        /*0014*/ 	.byte	0x00, 0xf0, 0x11, 0x00


	//----- nvinfo : EIATTR_KPARAM_INFO
	.align		4
.L_13:
        /*0018*/ 	.byte	0x04, 0x17
        /*001a*/ 	.short	(.L_15 - .L_14)
.L_14:
        /*001c*/ 	.word	0x00000000
        /*0020*/ 	.short	0x0014
        /*0022*/ 	.short	0x00a0
        /*0024*/ 	.byte	0x00, 0xf4, 0x21, 0x00


	//----- nvinfo : EIATTR_KPARAM_INFO
	.align		4
.L_15:
        /*0028*/ 	.byte	0x04, 0x17
        /*002a*/ 	.short	(.L_17 - .L_16)
.L_16:
        /*002c*/ 	.word	0x00000000
        /*0030*/ 	.short	0x0013
        /*0032*/ 	.short	0x0098
        /*0034*/ 	.byte	0x00, 0xf4, 0x21, 0x00


	//----- nvinfo : EIATTR_KPARAM_INFO
	.align		4
.L_17:
        /*0038*/ 	.byte	0x04, 0x17
        /*003a*/ 	.short	(.L_19 - .L_18)
.L_18:
        /*003c*/ 	.word	0x00000000
        /*0040*/ 	.short	0x0012
        /*0042*/ 	.short	0x0090
        /*0044*/ 	.byte	0x00, 0xf4, 0x21, 0x00


	//----- nvinfo : EIATTR_KPARAM_INFO
	.align		4
.L_19:
        /*0048*/ 	.byte	0x04, 0x17
        /*004a*/ 	.short	(.L_21 - .L_20)
.L_20:
        /*004c*/ 	.word	0x00000000
        /*0050*/ 	.short	0x0011
        /*0052*/ 	.short	0x0088
        /*0054*/ 	.byte	0x00, 0xf4, 0x21, 0x00


	//----- nvinfo : EIATTR_KPARAM_INFO
	.align		4
.L_21:
        /*0058*/ 	.byte	0x04, 0x17
        /*005a*/ 	.short	(.L_23 - .L_22)
.L_22:
        /*005c*/ 	.word	0x00000000
        /*0060*/ 	.short	0x0010
        /*0062*/ 	.short	0x0080
        /*0064*/ 	.byte	0x00, 0xf4, 0x21, 0x00


	//----- nvinfo : EIATTR_KPARAM_INFO
	.align		4
.L_23:
        /*0068*/ 	.byte	0x04, 0x17
        /*006a*/ 	.short	(.L_25 - .L_24)
.L_24:
        /*006c*/ 	.word	0x00000000
        /*0070*/ 	.short	0x000f
        /*0072*/ 	.short	0x0078
        /*0074*/ 	.byte	0x00, 0xf4, 0x21, 0x00


	//----- nvinfo : EIATTR_KPARAM_INFO
	.align		4
.L_25:
        /*0078*/ 	.byte	0x04, 0x17
        /*007a*/ 	.short	(.L_27 - .L_26)
.L_26:
        /*007c*/ 	.word	0x00000000
        /*0080*/ 	.short	0x000e
        /*0082*/ 	.short	0x0070
        /*0084*/ 	.byte	0x00, 0xf4, 0x21, 0x00


	//----- nvinfo : EIATTR_KPARAM_INFO
	.align		4
.L_27:
        /*0088*/ 	.byte	0x04, 0x17
        /*008a*/ 	.short	(.L_29 - .L_28)
.L_28:
        /*008c*/ 	.word	0x00000000
        /*0090*/ 	.short	0x000d
        /*0092*/ 	.short	0x0068
        /*0094*/ 	.byte	0x00, 0xf4, 0x21, 0x00


	//----- nvinfo : EIATTR_KPARAM_INFO
	.align		4
.L_29:
        /*0098*/ 	.byte	0x04, 0x17
        /*009a*/ 	.short	(.L_31 - .L_30)
.L_30:
        /*009c*/ 	.word	0x00000000
        /*00a0*/ 	.short	0x000c
        /*00a2*/ 	.short	0x0060
        /*00a4*/ 	.byte	0x00, 0xf4, 0x21, 0x00


	//----- nvinfo : EIATTR_KPARAM_INFO
	.align		4
.L_31:
        /*00a8*/ 	.byte	0x04, 0x17
        /*00aa*/ 	.short	(.L_33 - .L_32)
.L_32:
        /*00ac*/ 	.word	0x00000000
        /*00b0*/ 	.short	0x000b
        /*00b2*/ 	.short	0x0058
        /*00b4*/ 	.byte	0x00, 0xf4, 0x21, 0x00


	//----- nvinfo : EIATTR_KPARAM_INFO
	.align		4
.L_33:
        /*00b8*/ 	.byte	0x04, 0x17
        /*00ba*/ 	.short	(.L_35 - .L_34)
.L_34:
        /*00bc*/ 	.word	0x00000000
        /*00c0*/ 	.short	0x000a
        /*00c2*/ 	.short	0x0050
        /*00c4*/ 	.byte	0x00, 0xf4, 0x21, 0x00


	//----- nvinfo : EIATTR_KPARAM_INFO
	.align		4
.L_35:
        /*00c8*/ 	.byte	0x04, 0x17
        /*00ca*/ 	.short	(.L_37 - .L_36)
.L_36:
        /*00cc*/ 	.word	0x00000000
        /*00d0*/ 	.short	0x0009
        /*00d2*/ 	.short	0x0048
        /*00d4*/ 	.byte	0x00, 0xf4, 0x21, 0x00


	//----- nvinfo : EIATTR_KPARAM_INFO
	.align		4
.L_37:
        /*00d8*/ 	.byte	0x04, 0x17
        /*00da*/ 	.short	(.L_39 - .L_38)
.L_38:
        /*00dc*/ 	.word	0x00000000
        /*00e0*/ 	.short	0x0008
        /*00e2*/ 	.short	0x0040
        /*00e4*/ 	.byte	0x00, 0xf4, 0x21, 0x00


	//----- nvinfo : EIATTR_KPARAM_INFO
	.align		4
.L_39:
        /*00e8*/ 	.byte	0x04, 0x17
        /*00ea*/ 	.short	(.L_41 - .L_40)
.L_40:
        /*00ec*/ 	.word	0x00000000
        /*00f0*/ 	.short	0x0007
        /*00f2*/ 	.short	0x0038
        /*00f4*/ 	.byte	0x00, 0xf4, 0x21, 0x00


	//----- nvinfo : EIATTR_KPARAM_INFO
	.align		4
.L_41:
        /*00f8*/ 	.byte	0x04, 0x17
        /*00fa*/ 	.short	(.L_43 - .L_42)
.L_42:
        /*00fc*/ 	.word	0x00000000
        /*0100*/ 	.short	0x0006
        /*0102*/ 	.short	0x0030
        /*0104*/ 	.byte	0x00, 0xf4, 0x21, 0x00


	//----- nvinfo : EIATTR_KPARAM_INFO
	.align		4
.L_43:
        /*0108*/ 	.byte	0x04, 0x17
        /*010a*/ 	.short	(.L_45 - .L_44)
.L_44:
        /*010c*/ 	.word	0x00000000
        /*0110*/ 	.short	0x0005
        /*0112*/ 	.short	0x0028
        /*0114*/ 	.byte	0x00, 0xf4, 0x21, 0x00


	//----- nvinfo : EIATTR_KPARAM_INFO
	.align		4
.L_45:
        /*0118*/ 	.byte	0x04, 0x17
        /*011a*/ 	.short	(.L_47 - .L_46)
.L_46:
        /*011c*/ 	.word	0x00000000
        /*0120*/ 	.short	0x0004
        /*0122*/ 	.short	0x0020
        /*0124*/ 	.byte	0x00, 0xf4, 0x21, 0x00


	//----- nvinfo : EIATTR_KPARAM_INFO
	.align		4
.L_47:
        /*0128*/ 	.byte	0x04, 0x17
        /*012a*/ 	.short	(.L_49 - .L_48)
.L_48:
        /*012c*/ 	.word	0x00000000
        /*0130*/ 	.short	0x0003
        /*0132*/ 	.short	0x0018
        /*0134*/ 	.byte	0x00, 0xf4, 0x21, 0x00


	//----- nvinfo : EIATTR_KPARAM_INFO
	.align		4
.L_49:
        /*0138*/ 	.byte	0x04, 0x17
        /*013a*/ 	.short	(.L_51 - .L_50)
.L_50:
        /*013c*/ 	.word	0x00000000
        /*0140*/ 	.short	0x0002
        /*0142*/ 	.short	0x0010
        /*0144*/ 	.byte	0x00, 0xf4, 0x21, 0x00


	//----- nvinfo : EIATTR_KPARAM_INFO
	.align		4
.L_51:
        /*0148*/ 	.byte	0x04, 0x17
        /*014a*/ 	.short	(.L_53 - .L_52)
.L_52:
        /*014c*/ 	.word	0x00000000
        /*0150*/ 	.short	0x0001
        /*0152*/ 	.short	0x0008
        /*0154*/ 	.byte	0x00, 0xf4, 0x21, 0x00


	//----- nvinfo : EIATTR_KPARAM_INFO
	.align		4
.L_53:
        /*0158*/ 	.byte	0x04, 0x17
        /*015a*/ 	.short	(.L_55 - .L_54)
.L_54:
        /*015c*/ 	.word	0x00000000
        /*0160*/ 	.short	0x0000
        /*0162*/ 	.short	0x0000
        /*0164*/ 	.byte	0x00, 0xf4, 0x21, 0x00


	//----- nvinfo : EIATTR_SPARSE_MMA_MASK
	.align		4
.L_55:
        /*0168*/ 	.byte	0x03, 0x50
        /*016a*/ 	.short	0x0000


	//----- nvinfo : EIATTR_MAXREG_COUNT
	.align		4
        /*016c*/ 	.byte	0x03, 0x1b
        /*016e*/ 	.short	0x00ff


	//----- nvinfo : EIATTR_EXIT_INSTR_OFFSETS
	.align		4
        /*0170*/ 	.byte	0x04, 0x1c
        /*0172*/ 	.short	(.L_57 - .L_56)


	//   ....[0]....
.L_56:
        /*0174*/ 	.word	0x00003ee0


	//   ....[1]....
        /*0178*/ 	.word	0x00003f00


	//----- nvinfo : EIATTR_REQNTID
	.align		4
.L_57:
        /*017c*/ 	.byte	0x04, 0x10
        /*017e*/ 	.short	(.L_59 - .L_58)
.L_58:
        /*0180*/ 	.word	0x00000080
        /*0184*/ 	.word	0x00000001
        /*0188*/ 	.word	0x00000001


	//----- nvinfo : EIATTR_CBANK_PARAM_SIZE
	.align		4
.L_59:
        /*018c*/ 	.byte	0x03, 0x19
        /*018e*/ 	.short	0x00ac


	//----- nvinfo : EIATTR_PARAM_CBANK
	.align		4
        /*0190*/ 	.byte	0x04, 0x0a
        /*0192*/ 	.short	(.L_61 - .L_60)
	.align		4
.L_60:
        /*0194*/ 	.word	index@(.nv.constant0.triton_poi_fused_cat_23)
        /*0198*/ 	.short	0x0210
        /*019a*/ 	.short	0x00ac


	//----- nvinfo : EIATTR_SW_WAR
	.align		4
.L_61:
        /*019c*/ 	.byte	0x04, 0x36
        /*019e*/ 	.short	(.L_63 - .L_62)
.L_62:
        /*01a0*/ 	.word	0x00000008
.L_63:


//--------------------- .nv.callgraph             --------------------------
	.section	.nv.callgraph,"",@"SHT_CUDA_CALLGRAPH"
	.align	4
	.sectionentsize	8
	.align		4
        /*0000*/ 	.word	0x00000000
	.align		4
        /*0004*/ 	.word	0xffffffff
	.align		4
        /*0008*/ 	.word	0x00000000
	.align		4
        /*000c*/ 	.word	0xfffffffe
	.align		4
        /*0010*/ 	.word	0x00000000
	.align		4
        /*0014*/ 	.word	0xfffffffd
	.align		4
        /*0018*/ 	.word	0x00000000
	.align		4
        /*001c*/ 	.word	0xfffffffc


//--------------------- .nv.constant4             --------------------------
	.section	.nv.constant4,"a",@progbits
	.align	8
	.align		8
.nv.constant4:
        /*0000*/ 	.dword	_$_str
	.align		8
        /*0008*/ 	.dword	_$_str_$_2


//--------------------- .text.triton_poi_fused_cat_23 --------------------------
	.section	.text.triton_poi_fused_cat_23,"ax",@progbits
	.align	128
        .global         triton_poi_fused_cat_23
        .type           triton_poi_fused_cat_23,@function
        .size           triton_poi_fused_cat_23,(.L_x_1 - triton_poi_fused_cat_23)
        .other          triton_poi_fused_cat_23,@"STO_CUDA_ENTRY STV_DEFAULT"
triton_poi_fused_cat_23:
.text.triton_poi_fused_cat_23:
[----:B------:R-:W0:Y:S01]  /*0000*/  LDC R1, c[0x0][0x28] ;  /* 0x00000a00ff017b82 */ /* 0x000e220000000800 */
[----:B------:R-:W1:Y:S07]  /*0010*/  S2R R0, SR_TID.X ;  /* 0x0000000000007919 */ /* 0x000e6e0000002100 */
[----:B------:R-:W2:Y:S01]  /*0020*/  LDC.64 R10, c[0x0][0x268] ;  /* 0x00009a00ff0a7b82 */ /* 0x000ea20000000a00 */
[----:B------:R-:W-:Y:S01]  /*0030*/  ULDC.64 UR6, c[0x0][0x260] ;  /* 0x0000980000067ab9 */ /* 0x000fe20000000a00 */
[----:B------:R-:W-:Y:S01]  /*0040*/  CS2R R12, SRZ ;  /* 0x00000000000c7805 */ /* 0x000fe2000001ff00 */
[----:B------:R-:W3:Y:S01]  /*0050*/  S2R R7, SR_CTAID.X ;  /* 0x0000000000077919 */ /* 0x000ee20000002500 */
[----:B------:R-:W-:Y:S01]  /*0060*/  CS2R R14, SRZ ;  /* 0x00000000000e7805 */ /* 0x000fe2000001ff00 */
[----:B------:R-:W-:Y:S01]  /*0070*/  ULDC.64 UR4, c[0x0][0x208] ;  /* 0x0000820000047ab9 */ /* 0x000fe20000000a00 */
[----:B------:R-:W-:-:S02]  /*0080*/  CS2R R16, SRZ ;  /* 0x0000000000107805 */ /* 0x000fc4000001ff00 */
[----:B------:R-:W-:Y:S01]  /*0090*/  CS2R R18, SRZ ;  /* 0x0000000000127805 */ /* 0x000fe2000001ff00 */
[----:B------:R-:W-:Y:S01]  /*00a0*/  ULDC.64 UR8, c[0x0][0x288] ;  /* 0x0000a20000087ab9 */ /* 0x000fe20000000a00 */
[----:B------:R-:W-:Y:S02]  /*00b0*/  CS2R R52, SRZ ;  /* 0x0000000000347805 */ /* 0x000fe4000001ff00 */
[----:B------:R-:W-:Y:S01]  /*00c0*/  CS2R R54, SRZ ;  /* 0x0000000000367805 */ /* 0x000fe2000001ff00 */
[----:B------:R-:W4:Y:S01]  /*00d0*/  LDC.64 R36, c[0x0][0x210] ;  /* 0x00008400ff247b82 */ /* 0x000f220000000a00 */
[----:B------:R-:W-:Y:S02]  /*00e0*/  CS2R R48, SRZ ;  /* 0x0000000000307805 */ /* 0x000fe4000001ff00 */
[----:B------:R-:W-:Y:S01]  /*00f0*/  CS2R R50, SRZ ;  /* 0x0000000000327805 */ /* 0x000fe2000001ff00 */
[----:B0-----:R-:W-:-:S04]  /*0100*/  VIADD R1, R1, 0xfffffff8 ;  /* 0xfffffff801017836 */ /* 0x001fc80000000000 */
[----:B------:R-:W0:Y:S01]  /*0110*/  LDC.64 R68, c[0x0][0x220] ;  /* 0x00008800ff447b82 */ /* 0x000e220000000a00 */
[----:B-1----:R-:W-:-:S05]  /*0120*/  IMAD.SHL.U32 R0, R0, 0x4, RZ ;  /* 0x0000000400007824 */ /* 0x002fca00078e00ff */
[----:B------:R-:W-:-:S05]  /*0130*/  LOP3.LUT R0, R0, 0x1fc, RZ, 0xc0, !PT ;  /* 0x000001fc00007812 */ /* 0x000fca00078ec0ff */
[----:B---3--:R-:W-:-:S04]  /*0140*/  IMAD R7, R7, 0x400, R0 ;  /* 0x0000040007077824 */ /* 0x008fc800078e0200 */
[----:B------:R-:W-:-:S05]  /*0150*/  IMAD.HI R0, R7, 0x38e38e39, RZ ;  /* 0x38e38e3907007827 */ /* 0x000fca00078e02ff */
[----:B------:R-:W-:-:S04]  /*0160*/  SHF.R.U32.HI R3, RZ, 0x1f, R0 ;  /* 0x0000001fff037819 */ /* 0x000fc80000011600 */
[----:B------:R-:W-:-:S05]  /*0170*/  LEA.HI.SX32 R0, R0, R3, 0x1a ;  /* 0x0000000300007211 */ /* 0x000fca00078fd2ff */
[C---:B------:R-:W-:Y:S02]  /*0180*/  IMAD R8, R0.reuse, -0x120, R7 ;  /* 0xfffffee000087824 */ /* 0x040fe400078e0207 */
[----:B------:R-:W-:Y:S02]  /*0190*/  IMAD R3, R0, 0x60, RZ ;  /* 0x0000006000037824 */ /* 0x000fe400078e02ff */
[----:B------:R-:W-:Y:S01]  /*01a0*/  VIADD R39, R8, 0xffffff80 ;  /* 0xffffff8008277836 */ /* 0x000fe20000000000 */
[----:B------:R-:W-:Y:S02]  /*01b0*/  SHF.R.S32.HI R26, RZ, 0x1f, R8 ;  /* 0x0000001fff1a7819 */ /* 0x000fe40000011408 */
[----:B------:R-:W-:Y:S02]  /*01c0*/  IADD3 R2, P0, R8, R3, RZ ;  /* 0x0000000308027210 */ /* 0x000fe40007f1e0ff */
[----:B------:R-:W-:Y:S01]  /*01d0*/  ISETP.GE.U32.AND P1, PT, R39, 0x60, PT ;  /* 0x000000602700780c */ /* 0x000fe20003f26070 */
[----:B------:R-:W-:Y:S01]  /*01e0*/  VIADD R42, R7, 0x200 ;  /* 0x00000200072a7836 */ /* 0x000fe20000000000 */
[----:B------:R-:W-:-:S02]  /*01f0*/  LEA.HI.X.SX32 R3, R3, R26, 0x1, P0 ;  /* 0x0000001a03037211 */ /* 0x000fc400000f0eff */
[----:B------:R-:W-:Y:S02]  /*0200*/  CS2R R28, SRZ ;  /* 0x00000000001c7805 */ /* 0x000fe4000001ff00 */
[----:B------:R-:W-:Y:S02]  /*0210*/  ISETP.LT.AND P5, PT, R7, 0x158880, !P1 ;  /* 0x001588800700780c */ /* 0x000fe40004fa1270 */
[----:B------:R-:W-:Y:S02]  /*0220*/  CS2R R56, SRZ ;  /* 0x0000000000387805 */ /* 0x000fe4000001ff00 */
[----:B------:R-:W-:Y:S01]  /*0230*/  LEA R20, P0, R2, UR6, 0x2 ;  /* 0x0000000602147c11 */ /* 0x000fe2000f8010ff */
[----:B------:R-:W-:Y:S01]  /*0240*/  IMAD.HI R4, R42, 0x38e38e39, RZ ;  /* 0x38e38e392a047827 */ /* 0x000fe200078e02ff */
[----:B------:R-:W-:Y:S02]  /*0250*/  ISETP.GT.AND P2, PT, R8, 0xdf, PT ;  /* 0x000000df0800780c */ /* 0x000fe40003f44270 */
[----:B------:R-:W-:-:S02]  /*0260*/  CS2R R58, SRZ ;  /* 0x00000000003a7805 */ /* 0x000fc4000001ff00 */
[----:B------:R-:W-:Y:S01]  /*0270*/  LEA.HI.X R21, R2, UR7, R3, 0x2, P0 ;  /* 0x0000000702157c11 */ /* 0x000fe200080f1403 */
[----:B--2---:R-:W-:Y:S01]  /*0280*/  IMAD.WIDE R2, R8, 0x4, R10 ;  /* 0x0000000408027825 */ /* 0x004fe200078e020a */
[----:B------:R-:W-:Y:S02]  /*0290*/  SHF.R.U32.HI R5, RZ, 0x1f, R4 ;  /* 0x0000001fff057819 */ /* 0x000fe40000011604 */
[----:B------:R-:W-:Y:S01]  /*02a0*/  CS2R R34, SRZ ;  /* 0x0000000000227805 */ /* 0x000fe2000001ff00 */
[----:B------:R1:W-:Y:S04]  /*02b0*/  STL [R1], R39 ;  /* 0x0000002701007387 */ /* 0x0003e80000100800 */
[----:B------:R-:W2:Y:S01]  /*02c0*/  @P5 LDG.E.EL.128 R12, desc[UR4][R2.64+-0x200] ;  /* 0xfffe0004020c5981 */ /* 0x000ea2000c2e1d00 */
[----:B------:R-:W-:-:S02]  /*02d0*/  LEA.HI.SX32 R9, R4, R5, 0x1a ;  /* 0x0000000504097211 */ /* 0x000fc400078fd2ff */
[----:B------:R-:W3:Y:S01]  /*02e0*/  LDC.64 R4, c[0x0][0x290] ;  /* 0x0000a400ff047b82 */ /* 0x000ee20000000a00 */
[----:B------:R5:W2:Y:S02]  /*02f0*/  @P5 LDG.E.EL.128 R16, desc[UR4][R20.64+-0x200] ;  /* 0xfffe000414105981 */ /* 0x000aa4000c2e1d00 */
[C---:B------:R-:W-:Y:S02]  /*0300*/  IMAD R6, R9.reuse, -0x120, R42 ;  /* 0xfffffee009067824 */ /* 0x040fe400078e022a */
[----:B------:R-:W-:-:S05]  /*0310*/  IMAD.SHL.U32 R27, R9, 0x40, RZ ;  /* 0x00000040091b7824 */ /* 0x000fca00078e00ff */
[----:B------:R-:W-:Y:S02]  /*0320*/  IADD3 R62, P0, R6, R27, RZ ;  /* 0x0000001b063e7210 */ /* 0x000fe40007f1e0ff */
[----:B-----5:R-:W-:Y:S02]  /*0330*/  SHF.R.S32.HI R20, RZ, 0x1f, R6 ;  /* 0x0000001fff147819 */ /* 0x020fe40000011406 */
[----:B------:R-:W-:Y:S02]  /*0340*/  ISETP.GT.AND P1, PT, R6, 0xdf, PT ;  /* 0x000000df0600780c */ /* 0x000fe40003f24270 */
[----:B------:R-:W-:Y:S02]  /*0350*/  LEA.HI.X.SX32 R61, R27, R20, 0x1, P0 ;  /* 0x000000141b3d7211 */ /* 0x000fe400000f0eff */
[----:B------:R-:W-:Y:S02]  /*0360*/  ISETP.LT.AND P4, PT, R42, 0x158880, P1 ;  /* 0x001588802a00780c */ /* 0x000fe40000f81270 */
[C---:B------:R-:W-:Y:S01]  /*0370*/  SHF.L.U64.HI R61, R62.reuse, 0x2, R61 ;  /* 0x000000023e3d7819 */ /* 0x040fe2000001023d */
[----:B------:R-:W-:-:S05]  /*0380*/  IMAD.SHL.U32 R62, R62, 0x4, RZ ;  /* 0x000000043e3e7824 */ /* 0x000fca00078e00ff */
[----:B------:R-:W-:-:S04]  /*0390*/  IADD3 R24, P0, R62, UR8, RZ ;  /* 0x000000083e187c10 */ /* 0x000fc8000ff1e0ff */
[----:B------:R-:W-:-:S05]  /*03a0*/  IADD3.X R25, R61, UR9, RZ, P0, !PT ;  /* 0x000000093d197c10 */ /* 0x000fca00087fe4ff */
[----:B------:R5:W2:Y:S01]  /*03b0*/  @P4 LDG.E.EL.128 R52, desc[UR4][R24.64+-0x380] ;  /* 0xfffc800418344981 */ /* 0x000aa2000c2e1d00 */
[----:B------:R-:W-:-:S05]  /*03c0*/  IMAD R9, R9, 0x60, RZ ;  /* 0x0000006009097824 */ /* 0x000fca00078e02ff */
[----:B------:R-:W-:-:S04]  /*03d0*/  IADD3 R2, P0, R6, R9, RZ ;  /* 0x0000000906027210 */ /* 0x000fc80007f1e0ff */
[----:B------:R-:W-:Y:S02]  /*03e0*/  LEA.HI.X.SX32 R9, R9, R20, 0x1, P0 ;  /* 0x0000001409097211 */ /* 0x000fe400000f0eff */
[----:B------:R-:W-:-:S04]  /*03f0*/  LEA R20, P0, R2, UR6, 0x2 ;  /* 0x0000000602147c11 */ /* 0x000fc8000f8010ff */
[----:B------:R-:W-:Y:S01]  /*0400*/  LEA.HI.X R21, R2, UR7, R9, 0x2, P0 ;  /* 0x0000000702157c11 */ /* 0x000fe200080f1409 */
[----:B------:R-:W-:Y:S02]  /*0410*/  IMAD.SHL.U32 R9, R0, 0x40, RZ ;  /* 0x0000004000097824 */ /* 0x000fe400078e00ff */
[C---:B------:R-:W-:Y:S02]  /*0420*/  VIADD R63, R6.reuse, 0xffffff80 ;  /* 0xffffff80063f7836 */ /* 0x040fe40000000000 */
[----:B------:R-:W-:Y:S01]  /*0430*/  IMAD.WIDE R32, R6, 0x4, R10 ;  /* 0x0000000406207825 */ /* 0x000fe200078e020a */
[----:B------:R-:W-:Y:S01]  /*0440*/  IADD3 R60, P0, R8, R9, RZ ;  /* 0x00000009083c7210 */ /* 0x000fe20007f1e0ff */
[----:B------:R-:W0:Y:S01]  /*0450*/  LDC.64 R10, c[0x0][0x218] ;  /* 0x00008600ff0a7b82 */ /* 0x000e220000000a00 */
[----:B------:R-:W-:Y:S01]  /*0460*/  ISETP.GE.U32.AND P1, PT, R63, 0x60, PT ;  /* 0x000000603f00780c */ /* 0x000fe20003f26070 */
[----:B------:R-:W-:Y:S01]  /*0470*/  IMAD.IADD R41, R8, 0x1, R9 ;  /* 0x0000000108297824 */ /* 0x000fe200078e0209 */
[----:B------:R-:W-:-:S02]  /*0480*/  ISETP.LT.AND P3, PT, R7, 0x158880, P2 ;  /* 0x001588800700780c */ /* 0x000fc40001761270 */
[----:B-----5:R-:W-:Y:S01]  /*0490*/  CS2R R24, SRZ ;  /* 0x0000000000187805 */ /* 0x020fe2000001ff00 */
[----:B---3--:R-:W-:-:S04]  /*04a0*/  IMAD.WIDE R22, R6, 0x4, R4 ;  /* 0x0000000406167825 */ /* 0x008fc800078e0204 */
[----:B------:R-:W-:Y:S01]  /*04b0*/  IMAD.WIDE R44, R8, 0x4, R4 ;  /* 0x00000004082c7825 */ /* 0x000fe200078e0204 */
[----:B------:R3:W5:Y:S01]  /*04c0*/  @P4 LDG.E.EL.128 R48, desc[UR4][R22.64+-0x380] ;  /* 0xfffc800416304981 */ /* 0x000762000c2e1d00 */
[----:B------:R-:W-:Y:S02]  /*04d0*/  ULDC.64 UR6, c[0x0][0x238] ;  /* 0x00008e0000067ab9 */ /* 0x000fe40000000a00 */
[----:B----4-:R-:W-:Y:S01]  /*04e0*/  IMAD.WIDE R40, R41, 0x4, R36 ;  /* 0x0000000429287825 */ /* 0x010fe200078e0224 */
[----:B---3--:R-:W-:-:S03]  /*04f0*/  CS2R R22, SRZ ;  /* 0x0000000000167805 */ /* 0x008fc6000001ff00 */
[----:B0-----:R-:W-:Y:S01]  /*0500*/  IMAD.WIDE R4, R8, 0x4, R10 ;  /* 0x0000000408047825 */ /* 0x001fe200078e020a */
[----:B--2---:R-:W-:Y:S02]  /*0510*/  SEL R64, R13, RZ, P5 ;  /* 0x000000ff0d407207 */ /* 0x004fe40002800000 */
[----:B------:R-:W-:-:S04]  /*0520*/  LEA.HI.X.SX32 R13, R9, R26, 0x1, P0 ;  /* 0x0000001a090d7211 */ /* 0x000fc800000f0eff */
[C---:B------:R-:W-:Y:S01]  /*0530*/  SHF.L.U64.HI R38, R60.reuse, 0x2, R13 ;  /* 0x000000023c267819 */ /* 0x040fe2000001020d */
[----:B------:R-:W-:Y:S01]  /*0540*/  IMAD.SHL.U32 R60, R60, 0x4, RZ ;  /* 0x000000043c3c7824 */ /* 0x000fe200078e00ff */
[----:B------:R-:W-:-:S04]  /*0550*/  ISETP.LT.AND P0, PT, R42, 0x158880, !P1 ;  /* 0x001588802a00780c */ /* 0x000fc80004f01270 */
[----:B------:R-:W-:-:S04]  /*0560*/  IADD3 R30, P1, R60, UR8, RZ ;  /* 0x000000083c1e7c10 */ /* 0x000fc8000ff3e0ff */
[----:B------:R-:W-:Y:S02]  /*0570*/  IADD3.X R31, R38, UR9, RZ, P1, !PT ;  /* 0x00000009261f7c10 */ /* 0x000fe40008ffe4ff */
[----:B------:R-:W-:Y:S01]  /*0580*/  ISETP.GE.AND P1, PT, R8, 0x40, PT ;  /* 0x000000400800780c */ /* 0x000fe20003f26270 */
[----:B------:R-:W-:Y:S01]  /*0590*/  IMAD.IADD R9, R6, 0x1, R27 ;  /* 0x0000000106097824 */ /* 0x000fe200078e021b */
[----:B------:R-:W-:Y:S02]  /*05a0*/  SEL R17, R17, RZ, P5 ;  /* 0x000000ff11117207 */ /* 0x000fe40002800000 */
[----:B------:R-:W-:Y:S02]  /*05b0*/  CS2R R26, SRZ ;  /* 0x00000000001a7805 */ /* 0x000fe4000001ff00 */
[----:B------:R-:W-:Y:S02]  /*05c0*/  SEL R18, R18, RZ, P5 ;  /* 0x000000ff12127207 */ /* 0x000fe40002800000 */
[----:B------:R-:W-:-:S02]  /*05d0*/  SEL R19, R19, RZ, P5 ;  /* 0x000000ff13137207 */ /* 0x000fc40002800000 */
[----:B------:R-:W-:Y:S02]  /*05e0*/  SEL R66, R15, RZ, P5 ;  /* 0x000000ff0f427207 */ /* 0x000fe40002800000 */
[----:B------:R-:W-:Y:S02]  /*05f0*/  SEL R65, R14, RZ, P5 ;  /* 0x000000ff0e417207 */ /* 0x000fe40002800000 */
[----:B------:R-:W-:Y:S02]  /*0600*/  ISETP.LT.AND P1, PT, R7, 0x158880, !P1 ;  /* 0x001588800700780c */ /* 0x000fe40004f21270 */
[----:B------:R-:W-:Y:S02]  /*0610*/  CS2R R14, SRZ ;  /* 0x00000000000e7805 */ /* 0x000fe4000001ff00 */
[----:B------:R-:W-:Y:S02]  /*0620*/  SEL R46, R12, RZ, P5 ;  /* 0x000000ff0c2e7207 */ /* 0x000fe40002800000 */
[----:B------:R-:W-:-:S02]  /*0630*/  CS2R R12, SRZ ;  /* 0x00000000000c7805 */ /* 0x000fc4000001ff00 */
[----:B------:R-:W-:Y:S01]  /*0640*/  SEL R3, R16, RZ, P5 ;  /* 0x000000ff10037207 */ /* 0x000fe20002800000 */
[----:B------:R-:W-:Y:S01]  /*0650*/  FADD R66, R19, -R66 ;  /* 0x8000004213427221 */ /* 0x000fe20000000000 */
[----:B------:R-:W-:Y:S01]  /*0660*/  FADD R65, R18, -R65 ;  /* 0x8000004112417221 */ /* 0x000fe20000000000 */
[----:B------:R-:W-:Y:S01]  /*0670*/  FADD R64, R17, -R64 ;  /* 0x8000004011407221 */ /* 0x000fe20000000000 */
[----:B------:R0:W2:Y:S01]  /*0680*/  @P0 LDG.E.EL.128 R24, desc[UR4][R20.64+-0x200] ;  /* 0xfffe000414180981 */ /* 0x0000a2000c2e1d00 */
[----:B------:R-:W-:Y:S02]  /*0690*/  CS2R R16, SRZ ;  /* 0x0000000000107805 */ /* 0x000fe4000001ff00 */
[----:B------:R-:W-:Y:S02]  /*06a0*/  CS2R R18, SRZ ;  /* 0x0000000000127805 */ /* 0x000fe4000001ff00 */
[----:B------:R-:W-:Y:S01]  /*06b0*/  P2R R2, PR, RZ, 0x1 ;  /* 0x00000001ff027803 */ /* 0x000fe20000000000 */
[----:B------:R-:W3:Y:S01]  /*06c0*/  @P0 LDG.E.EL.128 R12, desc[UR4][R32.64+-0x200] ;  /* 0xfffe0004200c0981 */ /* 0x000ee2000c2e1d00 */
[----:B------:R-:W-:-:S03]  /*06d0*/  ISETP.GE.AND P0, PT, R6, 0x40, PT ;  /* 0x000000400600780c */ /* 0x000fc60003f06270 */
[----:B------:R4:W2:Y:S01]  /*06e0*/  @P3 LDG.E.EL.128 R16, desc[UR4][R30.64+-0x380] ;  /* 0xfffc80041e103981 */ /* 0x0008a2000c2e1d00 */
[----:B0-----:R-:W-:Y:S02]  /*06f0*/  CS2R R20, SRZ ;  /* 0x0000000000147805 */ /* 0x001fe4000001ff00 */
[----:B------:R-:W-:Y:S02]  /*0700*/  ISETP.LT.AND P2, PT, R42, 0x158880, !P0 ;  /* 0x001588802a00780c */ /* 0x000fe40004741270 */
[----:B------:R-:W-:Y:S02]  /*0710*/  CS2R R42, SRZ ;  /* 0x00000000002a7805 */ /* 0x000fe4000001ff00 */
[----:B------:R0:W3:Y:S01]  /*0720*/  @P1 LDG.E.EL.128 R20, desc[UR4][R40.64] ;  /* 0x0000000428141981 */ /* 0x0000e2000c2e1d00 */
[----:B----4-:R-:W-:Y:S01]  /*0730*/  CS2R R30, SRZ ;  /* 0x00000000001e7805 */ /* 0x010fe2000001ff00 */
[----:B------:R-:W-:Y:S01]  /*0740*/  IMAD.WIDE R36, R9, 0x4, R36 ;  /* 0x0000000409247825 */ /* 0x000fe200078e0224 */
[----:B------:R-:W-:-:S03]  /*0750*/  SEL R9, R54, RZ, P4 ;  /* 0x000000ff36097207 */ /* 0x000fc60002000000 */
[----:B------:R-:W-:Y:S01]  /*0760*/  FADD R54, R3, -R46 ;  /* 0x8000002e03367221 */ /* 0x000fe20000000000 */
[----:B0-----:R-:W-:Y:S01]  /*0770*/  CS2R R40, SRZ ;  /* 0x0000000000287805 */ /* 0x001fe2000001ff00 */
[----:B------:R0:W4:Y:S01]  /*0780*/  @P3 LDG.E.EL.128 R28, desc[UR4][R44.64+-0x380] ;  /* 0xfffc80042c1c3981 */ /* 0x000122000c2e1d00 */
[----:B------:R-:W-:-:S04]  /*0790*/  CS2R R46, SRZ ;  /* 0x00000000002e7805 */ /* 0x000fc8000001ff00 */
[----:B------:R1:W3:Y:S01]  /*07a0*/  @P1 LDG.E.EL.128 R40, desc[UR4][R4.64] ;  /* 0x0000000404281981 */ /* 0x0002e2000c2e1d00 */
[----:B0-----:R-:W-:Y:S01]  /*07b0*/  CS2R R44, SRZ ;  /* 0x00000000002c7805 */ /* 0x001fe2000001ff00 */
[----:B-1----:R-:W-:-:S05]  /*07c0*/  IMAD.WIDE R4, R6, 0x4, R10 ;  /* 0x0000000406047825 */ /* 0x002fca00078e020a */
[----:B------:R0:W3:Y:S02]  /*07d0*/  @P2 LDG.E.EL.128 R44, desc[UR4][R4.64] ;  /* 0x00000004042c2981 */ /* 0x0000e4000c2e1d00 */
[----:B0-----:R-:W-:-:S05]  /*07e0*/  IMAD.WIDE R4, R8, 0x4, R68 ;  /* 0x0000000408047825 */ /* 0x001fca00078e0244 */
[----:B------:R-:W3:Y:S01]  /*07f0*/  @P1 LDG.E.EL.128 R56, desc[UR4][R4.64] ;  /* 0x0000000404381981 */ /* 0x000ee2000c2e1d00 */
[----:B------:R-:W-:-:S06]  /*0800*/  CS2R R32, SRZ ;  /* 0x0000000000207805 */ /* 0x000fcc000001ff00 */
[----:B------:R0:W3:Y:S01]  /*0810*/  @P2 LDG.E.EL.128 R32, desc[UR4][R36.64] ;  /* 0x0000000424202981 */ /* 0x0000e2000c2e1d00 */
[----:B-----5:R-:W-:-:S05]  /*0820*/  SEL R50, R50, RZ, P4 ;  /* 0x000000ff32327207 */ /* 0x020fca0002000000 */
[----:B------:R-:W-:Y:S01]  /*0830*/  FADD R39, R9, -R50 ;  /* 0x8000003209277221 */ /* 0x000fe20000000000 */
[----:B------:R-:W-:Y:S02]  /*0840*/  SEL R50, R52, RZ, P4 ;  /* 0x000000ff34327207 */ /* 0x000fe40002000000 */
[----:B------:R-:W-:Y:S02]  /*0850*/  SEL R49, R49, RZ, P4 ;  /* 0x000000ff31317207 */ /* 0x000fe40002000000 */
[----:B------:R-:W-:Y:S02]  /*0860*/  SEL R10, R51, RZ, P4 ;  /* 0x000000ff330a7207 */ /* 0x000fe40002000000 */
[----:B------:R-:W-:-:S05]  /*0870*/  SEL R55, R55, RZ, P4 ;  /* 0x000000ff37377207 */ /* 0x000fca0002000000 */
[----:B------:R-:W-:Y:S01]  /*0880*/  FADD R67, R55, -R10 ;  /* 0x8000000a37437221 */ /* 0x000fe20000000000 */
[----:B--2---:R-:W-:Y:S02]  /*0890*/  SEL R18, R18, RZ, P3 ;  /* 0x000000ff12127207 */ /* 0x004fe40001800000 */
[----:B------:R-:W-:Y:S02]  /*08a0*/  SEL R16, R16, RZ, P3 ;  /* 0x000000ff10107207 */ /* 0x000fe40001800000 */
[----:B------:R-:W-:Y:S02]  /*08b0*/  SEL R17, R17, RZ, P3 ;  /* 0x000000ff11117207 */ /* 0x000fe40001800000 */
[----:B----4-:R-:W-:Y:S02]  /*08c0*/  SEL R11, R28, RZ, P3 ;  /* 0x000000ff1c0b7207 */ /* 0x010fe40001800000 */
[----:B---3--:R-:W-:-:S05]  /*08d0*/  SEL R3, R56, RZ, P1 ;  /* 0x000000ff38037207 */ /* 0x008fca0000800000 */
[----:B------:R-:W-:-:S04]  /*08e0*/  FADD R3, R3, 0.0010000000474974513054 ;  /* 0x3a83126f03037421 */ /* 0x000fc80000000000 */
[----:B------:R1:W2:Y:S02]  /*08f0*/  MUFU.SQRT R4, R3 ;  /* 0x0000000300047308 */ /* 0x0002a40000002000 */
[----:B-1----:R-:W-:Y:S02]  /*0900*/  SEL R3, R48, RZ, P4 ;  /* 0x000000ff30037207 */ /* 0x002fe40002000000 */
[----:B------:R-:W-:-:S03]  /*0910*/  SEL R48, R53, RZ, P4 ;  /* 0x000000ff35307207 */ /* 0x000fc60002000000 */
[----:B------:R-:W-:Y:S01]  /*0920*/  FADD R50, R50, -R3 ;  /* 0x8000000332327221 */ /* 0x000fe20000000000 */
[----:B------:R-:W-:Y:S01]  /*0930*/  SEL R3, R58, RZ, P1 ;  /* 0x000000ff3a037207 */ /* 0x000fe20000800000 */
[----:B------:R-:W-:Y:S01]  /*0940*/  FADD R48, R48, -R49 ;  /* 0x8000003130307221 */ /* 0x000fe20000000000 */
[----:B------:R-:W-:Y:S02]  /*0950*/  SEL R5, R57, RZ, P1 ;  /* 0x000000ff39057207 */ /* 0x000fe40000800000 */
[----:B------:R-:W-:Y:S01]  /*0960*/  SEL R49, R30, RZ, P3 ;  /* 0x000000ff1e317207 */ /* 0x000fe20001800000 */
[----:B------:R-:W-:Y:S01]  /*0970*/  FADD R3, R3, 0.0010000000474974513054 ;  /* 0x3a83126f03037421 */ /* 0x000fe20000000000 */
[----:B------:R-:W1:Y:S01]  /*0980*/  LDC.64 R56, c[0x0][0x298] ;  /* 0x0000a600ff387b82 */ /* 0x000e620000000a00 */
[----:B------:R-:W-:Y:S01]  /*0990*/  SEL R10, R59, RZ, P1 ;  /* 0x000000ff3b0a7207 */ /* 0x000fe20000800000 */
[----:B------:R-:W-:Y:S01]  /*09a0*/  FADD R5, R5, 0.0010000000474974513054 ;  /* 0x3a83126f05057421 */ /* 0x000fe20000000000 */
[----:B------:R3:W-:Y:S01]  /*09b0*/  MUFU.SQRT R52, R3 ;  /* 0x0000000300347308 */ /* 0x0007e20000002000 */
[----:B------:R-:W-:Y:S01]  /*09c0*/  FADD R49, R18, -R49 ;  /* 0x8000003112317221 */ /* 0x000fe20000000000 */
[----:B------:R-:W-:Y:S01]  /*09d0*/  SEL R18, R31, RZ, P3 ;  /* 0x000000ff1f127207 */ /* 0x000fe20001800000 */
[----:B------:R-:W-:Y:S01]  /*09e0*/  FADD R10, R10, 0.0010000000474974513054 ;  /* 0x3a83126f0a0a7421 */ /* 0x000fe20000000000 */
[----:B---3--:R-:W-:-:S04]  /*09f0*/  SEL R3, R19, RZ, P3 ;  /* 0x000000ff13037207 */ /* 0x008fc80001800000 */
[----:B0-----:R-:W0:Y:S01]  /*0a00*/  MUFU.SQRT R37, R5 ;  /* 0x0000000500257308 */ /* 0x001e220000002000 */
[----:B------:R-:W-:Y:S01]  /*0a10*/  SEL R55, R33, RZ, P2 ;  /* 0x000000ff21377207 */ /* 0x000fe20001000000 */
[----:B------:R-:W-:Y:S01]  /*0a20*/  FADD R3, R3, -R18 ;  /* 0x8000001203037221 */ /* 0x000fe20000000000 */
[----:B------:R-:W-:-:S05]  /*0a30*/  SEL R18, R29, RZ, P3 ;  /* 0x000000ff1d127207 */ /* 0x000fca0001800000 */
[----:B------:R3:W4:Y:S01]  /*0a40*/  MUFU.SQRT R5, R10 ;  /* 0x0000000a00057308 */ /* 0x0007220000002000 */
[----:B------:R-:W-:Y:S01]  /*0a50*/  SEL R32, R32, RZ, P2 ;  /* 0x000000ff20207207 */ /* 0x000fe20001000000 */
[----:B------:R-:W-:Y:S01]  /*0a60*/  FADD R33, R17, -R18 ;  /* 0x8000001211217221 */ /* 0x000fe20000000000 */
[----:B------:R-:W-:Y:S02]  /*0a70*/  CS2R R18, SRZ ;  /* 0x0000000000127805 */ /* 0x000fe4000001ff00 */
[----:B------:R-:W-:Y:S02]  /*0a80*/  SEL R29, R44, RZ, P2 ;  /* 0x000000ff2c1d7207 */ /* 0x000fe40001000000 */
[----:B---3--:R-:W-:Y:S01]  /*0a90*/  SEL R10, R45, RZ, P2 ;  /* 0x000000ff2d0a7207 */ /* 0x008fe20001000000 */
[----:B------:R-:W-:Y:S01]  /*0aa0*/  FADD R45, R16, -R11 ;  /* 0x8000000b102d7221 */ /* 0x000fe20000000000 */
[----:B------:R-:W-:-:S03]  /*0ab0*/  CS2R R16, SRZ ;  /* 0x0000000000107805 */ /* 0x000fc6000001ff00 */
[----:B------:R-:W-:Y:S01]  /*0ac0*/  FADD R55, R55, -R10 ;  /* 0x8000000a37377221 */ /* 0x000fe20000000000 */
[----:B------:R-:W-:-:S04]  /*0ad0*/  IMAD.WIDE R10, R6, 0x4, R68 ;  /* 0x00000004060a7825 */ /* 0x000fc800078e0244 */
[----:B------:R-:W-:Y:S01]  /*0ae0*/  FADD R32, R32, -R29 ;  /* 0x8000001d20207221 */ /* 0x000fe20000000000 */
[----:B------:R-:W-:Y:S02]  /*0af0*/  CS2R R28, SRZ ;  /* 0x00000000001c7805 */ /* 0x000fe4000001ff00 */
[----:B------:R-:W-:Y:S01]  /*0b00*/  CS2R R30, SRZ ;  /* 0x00000000001e7805 */ /* 0x000fe2000001ff00 */
[----:B------:R1:W3:Y:S02]  /*0b10*/  @P2 LDG.E.EL.128 R16, desc[UR4][R10.64] ;  /* 0x000000040a102981 */ /* 0x0002e4000c2e1d00 */
[----:B-1----:R-:W-:-:S05]  /*0b20*/  IMAD.WIDE R10, R8, 0x4, R56 ;  /* 0x00000004080a7825 */ /* 0x002fca00078e0238 */
[----:B------:R-:W5:Y:S01]  /*0b30*/  @P3 LDG.E.EL.128 R28, desc[UR4][R10.64+-0x380] ;  /* 0xfffc80040a1c3981 */ /* 0x000f62000c2e1d00 */
[C---:B--2---:R-:W-:Y:S02]  /*0b40*/  FSETP.GT.AND P0, PT, R4.reuse, 8.50705917302346158658e+37, PT ;  /* 0x7e8000000400780b */ /* 0x044fe40003f04000 */
[----:B------:R-:W-:Y:S01]  /*0b50*/  FSETP.GEU.AND P6, PT, R4, 1.175494350822287508e-38, PT ;  /* 0x008000000400780b */ /* 0x000fe20003fce000 */
[----:B------:R1:W-:Y:S02]  /*0b60*/  STL [R1+0x4], R62 ;  /* 0x0000043e01007387 */ /* 0x0003e40000100800 */
[----:B-1----:R-:W-:-:S08]  /*0b70*/  IMAD.MOV.U32 R62, RZ, RZ, 0x3e800000 ;  /* 0x3e800000ff3e7424 */ /* 0x002fd000078e00ff */
[----:B------:R-:W-:Y:S01]  /*0b80*/  @P0 FMUL R4, R4, 0.25 ;  /* 0x3e80000004040820 */ /* 0x000fe20000400000 */
[----:B------:R-:W-:-:S03]  /*0b90*/  FSEL R36, R62, 1, P0 ;  /* 0x3f8000003e247808 */ /* 0x000fc60000000000 */
[----:B------:R-:W-:Y:S02]  /*0ba0*/  @!P6 FMUL R4, R4, 16777216 ;  /* 0x4b8000000404e820 */ /* 0x000fe40000400000 */
[----:B------:R-:W-:Y:S01]  /*0bb0*/  @!P6 FMUL R36, R36, 16777216 ;  /* 0x4b8000002424e820 */ /* 0x000fe20000400000 */
[----:B0-----:R-:W-:Y:S02]  /*0bc0*/  FSETP.GT.AND P6, PT, R37, 8.50705917302346158658e+37, PT ;  /* 0x7e8000002500780b */ /* 0x001fe40003fc4000 */
[----:B------:R-:W-:Y:S02]  /*0bd0*/  P2R R0, PR, RZ, 0x20 ;  /* 0x00000020ff007803 */ /* 0x000fe40000000000 */
[----:B------:R-:W-:Y:S02]  /*0be0*/  SEL R20, R20, RZ, P1 ;  /* 0x000000ff14147207 */ /* 0x000fe40000800000 */
[----:B------:R-:W-:Y:S02]  /*0bf0*/  SEL R69, R40, RZ, P1 ;  /* 0x000000ff28457207 */ /* 0x000fe40000800000 */
[----:B------:R-:W-:-:S02]  /*0c00*/  FSETP.GT.AND P5, PT, R52, 8.50705917302346158658e+37, PT ;  /* 0x7e8000003400780b */ /* 0x000fc40003fa4000 */
[C---:B------:R-:W-:Y:S01]  /*0c10*/  FSETP.GEU.AND P0, PT, R37.reuse, 1.175494350822287508e-38, PT ;  /* 0x008000002500780b */ /* 0x040fe20003f0e000 */
[----:B------:R-:W-:Y:S01]  /*0c20*/  FADD R69, R20, -R69 ;  /* 0x8000004514457221 */ /* 0x000fe20000000000 */
[----:B------:R-:W-:Y:S01]  /*0c30*/  FSEL R51, R62, 1, P6 ;  /* 0x3f8000003e337808 */ /* 0x000fe20003000000 */
[----:B------:R-:W-:Y:S01]  /*0c40*/  @P6 FMUL R37, R37, 0.25 ;  /* 0x3e80000025256820 */ /* 0x000fe20000400000 */
[----:B------:R-:W-:Y:S02]  /*0c50*/  FSETP.GEU.AND P6, PT, R52, 1.175494350822287508e-38, PT ;  /* 0x008000003400780b */ /* 0x000fe40003fce000 */
[----:B------:R-:W-:-:S05]  /*0c60*/  FSEL R53, R62, 1, P5 ;  /* 0x3f8000003e357808 */ /* 0x000fca0002800000 */
[----:B------:R-:W-:Y:S02]  /*0c70*/  @P5 FMUL R52, R52, 0.25 ;  /* 0x3e80000034345820 */ /* 0x000fe40000400000 */
[----:B------:R-:W-:Y:S01]  /*0c80*/  @!P0 FMUL R37, R37, 16777216 ;  /* 0x4b80000025258820 */ /* 0x000fe20000400000 */
[----:B------:R-:W-:-:S03]  /*0c90*/  @!P0 FMUL R51, R51, 16777216 ;  /* 0x4b80000033338820 */ /* 0x000fc60000400000 */
[----:B------:R-:W-:Y:S01]  /*0ca0*/  @!P6 FMUL R52, R52, 16777216 ;  /* 0x4b8000003434e820 */ /* 0x000fe20000400000 */
[----:B------:R-:W-:Y:S01]  /*0cb0*/  @!P6 FMUL R53, R53, 16777216 ;  /* 0x4b8000003535e820 */ /* 0x000fe20000400000 */
[----:B----4-:R-:W-:Y:S01]  /*0cc0*/  FSETP.GT.AND P6, PT, R5, 8.50705917302346158658e+37, PT ;  /* 0x7e8000000500780b */ /* 0x010fe20003fc4000 */
[----:B------:R-:W-:Y:S01]  /*0cd0*/  IMAD.MOV.U32 R44, RZ, RZ, 0x3e800000 ;  /* 0x3e800000ff2c7424 */ /* 0x000fe200078e00ff */
[----:B------:R-:W-:Y:S02]  /*0ce0*/  SEL R21, R21, RZ, P1 ;  /* 0x000000ff15157207 */ /* 0x000fe40000800000 */
[----:B------:R-:W-:Y:S02]  /*0cf0*/  SEL R68, R41, RZ, P1 ;  /* 0x000000ff29447207 */ /* 0x000fe40000800000 */
[----:B------:R-:W-:Y:S02]  /*0d00*/  FSETP.GEU.AND P5, PT, R5, 1.175494350822287508e-38, PT ;  /* 0x008000000500780b */ /* 0x000fe40003fae000 */
[----:B------:R-:W-:Y:S01]  /*0d10*/  FSEL R9, R62, 1, P6 ;  /* 0x3f8000003e097808 */ /* 0x000fe20003000000 */
[----:B------:R-:W-:-:S04]  /*0d20*/  FADD R68, R21, -R68 ;  /* 0x8000004415447221 */ /* 0x000fc80000000000 */
[----:B------:R-:W-:Y:S01]  /*0d30*/  @P6 FMUL R5, R5, 0.25 ;  /* 0x3e80000005056820 */ /* 0x000fe20000400000 */
[----:B------:R-:W-:Y:S02]  /*0d40*/  SEL R23, R23, RZ, P1 ;  /* 0x000000ff17177207 */ /* 0x000fe40000800000 */
[----:B------:R-:W-:Y:S01]  /*0d50*/  SEL R58, R47, RZ, P2 ;  /* 0x000000ff2f3a7207 */ /* 0x000fe20001000000 */
[----:B------:R-:W-:Y:S01]  /*0d60*/  IMAD.MOV.U32 R47, RZ, RZ, R39 ;  /* 0x000000ffff2f7224 */ /* 0x000fe200078e0027 */
[----:B------:R-:W-:Y:S02]  /*0d70*/  SEL R35, R35, RZ, P2 ;  /* 0x000000ff23237207 */ /* 0x000fe40001000000 */
[----:B------:R-:W-:Y:S02]  /*0d80*/  SEL R34, R34, RZ, P2 ;  /* 0x000000ff22227207 */ /* 0x000fe40001000000 */
[----:B------:R-:W-:Y:S01]  /*0d90*/  SEL R59, R46, RZ, P2 ;  /* 0x000000ff2e3b7207 */ /* 0x000fe20001000000 */
[----:B------:R-:W-:Y:S01]  /*0da0*/  FADD R58, R35, -R58 ;  /* 0x8000003a233a7221 */ /* 0x000fe20000000000 */
[----:B------:R-:W-:-:S02]  /*0db0*/  SEL R22, R22, RZ, P1 ;  /* 0x000000ff16167207 */ /* 0x000fc40000800000 */
[----:B------:R-:W-:Y:S01]  /*0dc0*/  SEL R35, R42, RZ, P1 ;  /* 0x000000ff2a237207 */ /* 0x000fe20000800000 */
[----:B------:R-:W-:Y:S01]  /*0dd0*/  FADD R59, R34, -R59 ;  /* 0x8000003b223b7221 */ /* 0x000fe20000000000 */
[----:B------:R-:W-:Y:S01]  /*0de0*/  @!P5 FMUL R5, R5, 16777216 ;  /* 0x4b8000000505d820 */ /* 0x000fe20000400000 */
[----:B------:R-:W-:Y:S01]  /*0df0*/  @!P5 FMUL R9, R9, 16777216 ;  /* 0x4b8000000909d820 */ /* 0x000fe20000400000 */
[----:B------:R-:W0:Y:S02]  /*0e00*/  MUFU.RCP R52, R52 ;  /* 0x0000003400347308 */ /* 0x000e240000001000 */
[----:B0-----:R-:W-:Y:S01]  /*0e10*/  FMUL R53, R52, R53 ;  /* 0x0000003534357220 */ /* 0x001fe20000400000 */
[----:B-----5:R-:W-:-:S05]  /*0e20*/  SEL R28, R28, RZ, P3 ;  /* 0x000000ff1c1c7207 */ /* 0x020fca0001800000 */
[----:B------:R-:W-:-:S04]  /*0e30*/  FADD R28, R28, 0.0010000000474974513054 ;  /* 0x3a83126f1c1c7421 */ /* 0x000fc80000000000 */
[----:B------:R-:W0:Y:S01]  /*0e40*/  MUFU.SQRT R20, R28 ;  /* 0x0000001c00147308 */ /* 0x000e220000002000 */
[----:B------:R-:W-:Y:S02]  /*0e50*/  SEL R10, R29, RZ, P3 ;  /* 0x000000ff1d0a7207 */ /* 0x000fe40001800000 */
[C---:B0-----:R-:W-:Y:S02]  /*0e60*/  FSETP.GT.AND P0, PT, R20.reuse, 8.50705917302346158658e+37, PT ;  /* 0x7e8000001400780b */ /* 0x041fe40003f04000 */
[----:B------:R-:W-:Y:S02]  /*0e70*/  FSETP.GEU.AND P6, PT, R20, 1.175494350822287508e-38, PT ;  /* 0x008000001400780b */ /* 0x000fe40003fce000 */
[----:B------:R-:W-:Y:S01]  /*0e80*/  FSEL R21, R44, 1, P0 ;  /* 0x3f8000002c157808 */ /* 0x000fe20000000000 */
[----:B------:R-:W-:-:S08]  /*0e90*/  FADD R10, R10, 0.0010000000474974513054 ;  /* 0x3a83126f0a0a7421 */ /* 0x000fd00000000000 */
[----:B------:R-:W-:Y:S01]  /*0ea0*/  @P0 FMUL R20, R20, 0.25 ;  /* 0x3e80000014140820 */ /* 0x000fe20000400000 */
[----:B------:R-:W-:Y:S02]  /*0eb0*/  ISETP.NE.AND P0, PT, R2, RZ, PT ;  /* 0x000000ff0200720c */ /* 0x000fe40003f05270 */
[----:B------:R-:W-:Y:S02]  /*0ec0*/  SEL R2, R43, RZ, P1 ;  /* 0x000000ff2b027207 */ /* 0x000fe40000800000 */
[----:B------:R-:W-:Y:S01]  /*0ed0*/  SEL R11, R30, RZ, P3 ;  /* 0x000000ff1e0b7207 */ /* 0x000fe20001800000 */
[----:B------:R-:W-:Y:S01]  /*0ee0*/  @!P6 FMUL R20, R20, 16777216 ;  /* 0x4b8000001414e820 */ /* 0x000fe20000400000 */
[----:B------:R-:W-:Y:S01]  /*0ef0*/  @!P6 FMUL R21, R21, 16777216 ;  /* 0x4b8000001515e820 */ /* 0x000fe20000400000 */
[----:B------:R-:W-:Y:S01]  /*0f00*/  FADD R39, R23, -R2 ;  /* 0x8000000217277221 */ /* 0x000fe20000000000 */
[----:B---3--:R-:W-:Y:S01]  /*0f10*/  SEL R16, R16, RZ, P2 ;  /* 0x000000ff10107207 */ /* 0x008fe20001000000 */
[----:B------:R-:W0:Y:S01]  /*0f20*/  MUFU.SQRT R2, R10 ;  /* 0x0000000a00027308 */ /* 0x000e220000002000 */
[----:B------:R-:W-:Y:S01]  /*0f30*/  FADD R11, R11, 0.0010000000474974513054 ;  /* 0x3a83126f0b0b7421 */ /* 0x000fe20000000000 */
[----:B------:R-:W-:Y:S01]  /*0f40*/  SEL R17, R17, RZ, P2 ;  /* 0x000000ff11117207 */ /* 0x000fe20001000000 */
[----:B------:R-:W1:Y:S05]  /*0f50*/  LDC.64 R42, c[0x0][0x270] ;  /* 0x00009c00ff2a7b82 */ /* 0x000e6a0000000a00 */
[----:B------:R-:W2:Y:S01]  /*0f60*/  MUFU.SQRT R29, R11 ;  /* 0x0000000b001d7308 */ /* 0x000ea20000002000 */
[----:B0-----:R-:W-:Y:S01]  /*0f70*/  FSETP.GT.AND P6, PT, R2, 8.50705917302346158658e+37, PT ;  /* 0x7e8000000200780b */ /* 0x001fe20003fc4000 */
[----:B------:R-:W-:Y:S01]  /*0f80*/  FADD R16, R16, 0.0010000000474974513054 ;  /* 0x3a83126f10107421 */ /* 0x000fe20000000000 */
[----:B------:R-:W-:Y:S01]  /*0f90*/  P2R R28, PR, RZ, 0x2 ;  /* 0x00000002ff1c7803 */ /* 0x000fe20000000000 */
[----:B------:R-:W-:Y:S01]  /*0fa0*/  FADD R34, R17, 0.0010000000474974513054 ;  /* 0x3a83126f11227421 */ /* 0x000fe20000000000 */
[----:B------:R-:W-:-:S03]  /*0fb0*/  FSETP.GEU.AND P5, PT, R2, 1.175494350822287508e-38, PT ;  /* 0x008000000200780b */ /* 0x000fc60003fae000 */
[----:B------:R-:W0:Y:S01]  /*0fc0*/  MUFU.SQRT R11, R16 ;  /* 0x00000010000b7308 */ /* 0x000e220000002000 */
[----:B--2---:R-:W-:Y:S02]  /*0fd0*/  FSETP.GT.AND P1, PT, R29, 8.50705917302346158658e+37, PT ;  /* 0x7e8000001d00780b */ /* 0x004fe40003f24000 */
[----:B------:R-:W-:-:S03]  /*0fe0*/  FSEL R23, R44, 1, P6 ;  /* 0x3f8000002c177808 */ /* 0x000fc60003000000 */
[----:B------:R-:W-:Y:S01]  /*0ff0*/  @P6 FMUL R2, R2, 0.25 ;  /* 0x3e80000002026820 */ /* 0x000fe20000400000 */
[----:B------:R-:W-:Y:S01]  /*1000*/  FSETP.GEU.AND P6, PT, R29, 1.175494350822287508e-38, PT ;  /* 0x008000001d00780b */ /* 0x000fe20003fce000 */
[----:B------:R-:W2:Y:S01]  /*1010*/  MUFU.SQRT R17, R34 ;  /* 0x0000002200117308 */ /* 0x000ea20000002000 */
[----:B------:R-:W-:Y:S01]  /*1020*/  FADD R30, R22, -R35 ;  /* 0x80000023161e7221 */ /* 0x000fe20000000000 */
[----:B------:R-:W-:-:S04]  /*1030*/  FSEL R22, R44, 1, P1 ;  /* 0x3f8000002c167808 */ /* 0x000fc80000800000 */
[----:B------:R-:W-:Y:S01]  /*1040*/  @P1 FMUL R29, R29, 0.25 ;  /* 0x3e8000001d1d1820 */ /* 0x000fe20000400000 */
[----:B------:R-:W-:Y:S01]  /*1050*/  @!P5 FMUL R2, R2, 16777216 ;  /* 0x4b8000000202d820 */ /* 0x000fe20000400000 */
[----:B------:R-:W-:-:S04]  /*1060*/  @!P5 FMUL R23, R23, 16777216 ;  /* 0x4b8000001717d820 */ /* 0x000fc80000400000 */
[----:B------:R-:W-:Y:S01]  /*1070*/  @!P6 FMUL R29, R29, 16777216 ;  /* 0x4b8000001d1de820 */ /* 0x000fe20000400000 */
[----:B------:R-:W-:Y:S01]  /*1080*/  @!P6 FMUL R22, R22, 16777216 ;  /* 0x4b8000001616e820 */ /* 0x000fe20000400000 */
[----:B0-----:R-:W-:Y:S02]  /*1090*/  FSETP.GT.AND P6, PT, R11, 8.50705917302346158658e+37, PT ;  /* 0x7e8000000b00780b */ /* 0x001fe40003fc4000 */
[----:B--2---:R-:W-:Y:S01]  /*10a0*/  FSETP.GT.AND P5, PT, R17, 8.50705917302346158658e+37, PT ;  /* 0x7e8000001100780b */ /* 0x004fe20003fa4000 */
[----:B------:R0:W2:Y:S01]  /*10b0*/  MUFU.RCP R35, R4 ;  /* 0x0000000400237308 */ /* 0x0000a20000001000 */
[----:B------:R-:W-:Y:S02]  /*10c0*/  FSETP.GEU.AND P1, PT, R11, 1.175494350822287508e-38, PT ;  /* 0x008000000b00780b */ /* 0x000fe40003f2e000 */
[----:B------:R-:W-:Y:S02]  /*10d0*/  SEL R18, R18, RZ, P2 ;  /* 0x000000ff12127207 */ /* 0x000fe40001000000 */
[----:B------:R-:W-:-:S05]  /*10e0*/  FSEL R10, R44, 1, P6 ;  /* 0x3f8000002c0a7808 */ /* 0x000fca0003000000 */
[----:B------:R-:W-:Y:S01]  /*10f0*/  @P6 FMUL R11, R11, 0.25 ;  /* 0x3e8000000b0b6820 */ /* 0x000fe20000400000 */
[C---:B------:R-:W-:Y:S01]  /*1100*/  FSETP.GEU.AND P6, PT, R17.reuse, 1.175494350822287508e-38, PT ;  /* 0x008000001100780b */ /* 0x040fe20003fce000 */
[----:B------:R-:W-:Y:S01]  /*1110*/  @P5 FMUL R17, R17, 0.25 ;  /* 0x3e80000011115820 */ /* 0x000fe20000400000 */
[----:B0-----:R-:W-:Y:S02]  /*1120*/  FSEL R4, R44, 1, P5 ;  /* 0x3f8000002c047808 */ /* 0x001fe40002800000 */
[----:B------:R-:W-:Y:S01]  /*1130*/  ISETP.NE.AND P5, PT, R0, RZ, PT ;  /* 0x000000ff0000720c */ /* 0x000fe20003fa5270 */
[----:B------:R-:W-:Y:S01]  /*1140*/  FADD R0, R18, 0.0010000000474974513054 ;  /* 0x3a83126f12007421 */ /* 0x000fe20000000000 */
[----:B------:R-:W-:-:S03]  /*1150*/  SEL R19, R19, RZ, P2 ;  /* 0x000000ff13137207 */ /* 0x000fc60001000000 */
[----:B------:R-:W0:Y:S01]  /*1160*/  MUFU.SQRT R18, R0 ;  /* 0x0000000000127308 */ /* 0x000e220000002000 */
[----:B--2---:R-:W-:Y:S01]  /*1170*/  FMUL R36, R35, R36 ;  /* 0x0000002423247220 */ /* 0x004fe20000400000 */
[----:B------:R-:W-:Y:S02]  /*1180*/  FADD R35, R19, 0.0010000000474974513054 ;  /* 0x3a83126f13237421 */ /* 0x000fe40000000000 */
[----:B------:R-:W-:-:S04]  /*1190*/  @!P6 FMUL R17, R17, 16777216 ;  /* 0x4b8000001111e820 */ /* 0x000fc80000400000 */
[----:B------:R-:W2:Y:S01]  /*11a0*/  MUFU.SQRT R34, R35 ;  /* 0x0000002300227308 */ /* 0x000ea20000002000 */
[----:B------:R-:W-:Y:S01]  /*11b0*/  @!P6 FMUL R4, R4, 16777216 ;  /* 0x4b8000000404e820 */ /* 0x000fe20000400000 */
[----:B0-----:R-:W-:Y:S02]  /*11c0*/  FSETP.GT.AND P6, PT, R18, 8.50705917302346158658e+37, PT ;  /* 0x7e8000001200780b */ /* 0x001fe40003fc4000 */
[----:B------:R-:W-:Y:S01]  /*11d0*/  P2R R0, PR, RZ, 0x4 ;  /* 0x00000004ff007803 */ /* 0x000fe20000000000 */
[----:B------:R-:W-:Y:S01]  /*11e0*/  @!P1 FMUL R11, R11, 16777216 ;  /* 0x4b8000000b0b9820 */ /* 0x000fe20000400000 */
[----:B------:R-:W-:Y:S01]  /*11f0*/  @!P1 FMUL R10, R10, 16777216 ;  /* 0x4b8000000a0a9820 */ /* 0x000fe20000400000 */
[----:B------:R-:W-:Y:S02]  /*1200*/  FSETP.GEU.AND P1, PT, R18, 1.175494350822287508e-38, PT ;  /* 0x008000001200780b */ /* 0x000fe40003f2e000 */
[----:B--2---:R-:W-:Y:S02]  /*1210*/  FSETP.GT.AND P2, PT, R34, 8.50705917302346158658e+37, PT ;  /* 0x7e8000002200780b */ /* 0x004fe40003f44000 */
[----:B------:R-:W-:-:S04]  /*1220*/  FSEL R16, R44, 1, P6 ;  /* 0x3f8000002c107808 */ /* 0x000fc80003000000 */
[----:B------:R-:W-:Y:S01]  /*1230*/  @P6 FMUL R18, R18, 0.25 ;  /* 0x3e80000012126820 */ /* 0x000fe20000400000 */
[----:B------:R-:W-:-:S06]  /*1240*/  FSETP.GEU.AND P6, PT, R34, 1.175494350822287508e-38, PT ;  /* 0x008000002200780b */ /* 0x000fcc0003fce000 */
[----:B------:R-:W-:Y:S01]  /*1250*/  @P2 FMUL R34, R34, 0.25 ;  /* 0x3e80000022222820 */ /* 0x000fe20000400000 */
[----:B------:R-:W-:Y:S01]  /*1260*/  @!P1 FMUL R18, R18, 16777216 ;  /* 0x4b80000012129820 */ /* 0x000fe20000400000 */
[----:B------:R-:W-:-:S05]  /*1270*/  FMUL R62, R53, R30 ;  /* 0x0000001e353e7220 */ /* 0x000fca0000400000 */
[----:B------:R-:W-:Y:S01]  /*1280*/  @!P6 FMUL R34, R34, 16777216 ;  /* 0x4b8000002222e820 */ /* 0x000fe20000400000 */
[----:B------:R-:W-:Y:S02]  /*1290*/  SEL R30, R31, RZ, P3 ;  /* 0x000000ff1f1e7207 */ /* 0x000fe40001800000 */
[----:B------:R-:W0:Y:S01]  /*12a0*/  MUFU.RCP R31, R18 ;  /* 0x00000012001f7308 */ /* 0x000e220000001000 */
[----:B------:R-:W-:-:S07]  /*12b0*/  FSEL R19, R44, 1, P2 ;  /* 0x3f8000002c137808 */ /* 0x000fce0001000000 */
[----:B------:R-:W2:Y:S01]  /*12c0*/  MUFU.RCP R34, R34 ;  /* 0x0000002200227308 */ /* 0x000ea20000001000 */
[----:B------:R-:W-:-:S07]  /*12d0*/  @!P1 FMUL R16, R16, 16777216 ;  /* 0x4b80000010109820 */ /* 0x000fce0000400000 */
[----:B------:R-:W3:Y:S01]  /*12e0*/  MUFU.RCP R17, R17 ;  /* 0x0000001100117308 */ /* 0x000ee20000001000 */
[----:B------:R-:W-:-:S07]  /*12f0*/  @!P6 FMUL R19, R19, 16777216 ;  /* 0x4b8000001313e820 */ /* 0x000fce0000400000 */
[----:B------:R-:W4:Y:S01]  /*1300*/  MUFU.RCP R53, R11 ;  /* 0x0000000b00357308 */ /* 0x000f220000001000 */
[----:B0-----:R-:W-:Y:S01]  /*1310*/  FMUL R16, R31, R16 ;  /* 0x000000101f107220 */ /* 0x001fe20000400000 */
[----:B--2---:R-:W-:-:S03]  /*1320*/  FMUL R19, R34, R19 ;  /* 0x0000001322137220 */ /* 0x004fc60000400000 */
[----:B------:R-:W-:Y:S01]  /*1330*/  FMUL R59, R16, R59 ;  /* 0x0000003b103b7220 */ /* 0x000fe20000400000 */
[----:B------:R-:W-:Y:S01]  /*1340*/  FMUL R58, R19, R58 ;  /* 0x0000003a133a7220 */ /* 0x000fe20000400000 */
[----:B---3--:R-:W-:Y:S01]  /*1350*/  FMUL R52, R17, R4 ;  /* 0x0000000411347220 */ /* 0x008fe20000400000 */
[----:B------:R-:W-:Y:S02]  /*1360*/  CS2R R16, SRZ ;  /* 0x0000000000107805 */ /* 0x000fe4000001ff00 */
[----:B------:R-:W-:Y:S01]  /*1370*/  CS2R R18, SRZ ;  /* 0x0000000000127805 */ /* 0x000fe2000001ff00 */
[----:B----4-:R-:W-:Y:S01]  /*1380*/  FMUL R53, R53, R10 ;  /* 0x0000000a35357220 */ /* 0x010fe20000400000 */
[----:B-1----:R-:W-:-:S05]  /*1390*/  IMAD.WIDE R10, R8, 0x4, R42 ;  /* 0x00000004080a7825 */ /* 0x002fca00078e022a */
[----:B------:R-:W2:Y:S01]  /*13a0*/  @P5 LDG.E.EL.128 R16, desc[UR4][R10.64+-0x200] ;  /* 0xfffe00040a105981 */ /* 0x000ea2000c2e1d00 */
[----:B------:R-:W0:Y:S08]  /*13b0*/  MUFU.RCP R40, R37 ;  /* 0x0000002500287308 */ /* 0x000e300000001000 */
[----:B------:R-:W1:Y:S01]  /*13c0*/  MUFU.RCP R20, R20 ;  /* 0x0000001400147308 */ /* 0x000e620000001000 */
[----:B------:R-:W-:-:S07]  /*13d0*/  FMUL R69, R36, R69 ;  /* 0x0000004524457220 */ /* 0x000fce0000400000 */
[----:B------:R-:W3:Y:S01]  /*13e0*/  MUFU.RCP R2, R2 ;  /* 0x0000000200027308 */ /* 0x000ee20000001000 */
[----:B0-----:R-:W-:-:S07]  /*13f0*/  FMUL R51, R40, R51 ;  /* 0x0000003328337220 */ /* 0x001fce0000400000 */
[----:B------:R-:W0:Y:S01]  /*1400*/  MUFU.RCP R29, R29 ;  /* 0x0000001d001d7308 */ /* 0x000e220000001000 */
[----:B------:R-:W-:Y:S01]  /*1410*/  FMUL R68, R51, R68 ;  /* 0x0000004433447220 */ /* 0x000fe20000400000 */
[----:B------:R-:W-:Y:S02]  /*1420*/  IMAD.MOV.U32 R51, RZ, RZ, R47 ;  /* 0x000000ffff337224 */ /* 0x000fe400078e002f */
[----:B------:R-:W-:Y:S01]  /*1430*/  FADD R30, R30, 0.0010000000474974513054 ;  /* 0x3a83126f1e1e7421 */ /* 0x000fe20000000000 */
[----:B--2---:R-:W-:Y:S02]  /*1440*/  SEL R10, R17, RZ, P5 ;  /* 0x000000ff110a7207 */ /* 0x004fe40002800000 */
[----:B------:R-:W-:-:S03]  /*1450*/  SEL R16, R16, RZ, P5 ;  /* 0x000000ff10107207 */ /* 0x000fc60002800000 */
[----:B------:R-:W-:Y:S01]  /*1460*/  FADD R10, R10, 0.0010000000474974513054 ;  /* 0x3a83126f0a0a7421 */ /* 0x000fe20000000000 */
[----:B------:R-:W-:Y:S01]  /*1470*/  SEL R11, R18, RZ, P5 ;  /* 0x000000ff120b7207 */ /* 0x000fe20002800000 */
[----:B------:R-:W-:Y:S02]  /*1480*/  FADD R16, R16, 0.0010000000474974513054 ;  /* 0x3a83126f10107421 */ /* 0x000fe40000000000 */
[----:B------:R2:W-:Y:S02]  /*1490*/  MUFU.SQRT R36, R10 ;  /* 0x0000000a00247308 */ /* 0x0005e40000002000 */
[----:B------:R-:W-:Y:S01]  /*14a0*/  FADD R11, R11, 0.0010000000474974513054 ;  /* 0x3a83126f0b0b7421 */ /* 0x000fe20000000000 */
[----:B--2---:R-:W-:-:S05]  /*14b0*/  SEL R10, R19, RZ, P5 ;  /* 0x000000ff130a7207 */ /* 0x004fca0002800000 */
[----:B------:R1:W2:Y:S01]  /*14c0*/  MUFU.SQRT R4, R16 ;  /* 0x0000001000047308 */ /* 0x0002a20000002000 */
[----:B------:R-:W-:Y:S01]  /*14d0*/  FADD R10, R10, 0.0010000000474974513054 ;  /* 0x3a83126f0a0a7421 */ /* 0x000fe20000000000 */
[----:B-1----:R-:W-:-:S06]  /*14e0*/  FMUL R16, R20, R21 ;  /* 0x0000001514107220 */ /* 0x002fcc0000400000 */
[----:B------:R-:W-:Y:S01]  /*14f0*/  MUFU.SQRT R34, R11 ;  /* 0x0000000b00227308 */ /* 0x000fe20000002000 */
[----:B------:R-:W-:Y:S01]  /*1500*/  CS2R R18, SRZ ;  /* 0x0000000000127805 */ /* 0x000fe2000001ff00 */
[----:B------:R-:W-:Y:S01]  /*1510*/  FMUL R47, R16, R45 ;  /* 0x0000002d102f7220 */ /* 0x000fe20000400000 */
[----:B------:R-:W-:Y:S01]  /*1520*/  CS2R R16, SRZ ;  /* 0x0000000000107805 */ /* 0x000fe2000001ff00 */
[----:B---3--:R-:W-:-:S04]  /*1530*/  FMUL R20, R2, R23 ;  /* 0x0000001702147220 */ /* 0x008fc80000400000 */
[----:B------:R1:W-:Y:S01]  /*1540*/  MUFU.SQRT R35, R10 ;  /* 0x0000000a00237308 */ /* 0x0003e20000002000 */
[----:B------:R-:W-:Y:S02]  /*1550*/  IMAD.MOV.U32 R45, RZ, RZ, R51 ;  /* 0x000000ffff2d7224 */ /* 0x000fe400078e0033 */
[----:B0-----:R-:W-:Y:S01]  /*1560*/  FMUL R2, R29, R22 ;  /* 0x000000161d027220 */ /* 0x001fe20000400000 */
[----:B------:R-:W-:Y:S01]  /*1570*/  FMUL R51, R20, R33 ;  /* 0x0000002114337220 */ /* 0x000fe20000400000 */
[----:B------:R-:W-:Y:S01]  /*1580*/  CS2R R20, SRZ ;  /* 0x0000000000147805 */ /* 0x000fe2000001ff00 */
[----:B-1----:R-:W-:Y:S01]  /*1590*/  IMAD.WIDE R10, R6, 0x4, R42 ;  /* 0x00000004060a7825 */ /* 0x002fe200078e022a */
[----:B------:R-:W-:-:S04]  /*15a0*/  CS2R R22, SRZ ;  /* 0x0000000000167805 */ /* 0x000fc8000001ff00 */
[----:B------:R0:W3:Y:S02]  /*15b0*/  @P0 LDG.E.EL.128 R16, desc[UR4][R10.64+-0x200] ;  /* 0xfffe00040a100981 */ /* 0x0000e4000c2e1d00 */
[----:B0-----:R-:W-:-:S05]  /*15c0*/  IMAD.WIDE R10, R6, 0x4, R56 ;  /* 0x00000004060a7825 */ /* 0x001fca00078e0238 */
[----:B------:R0:W4:Y:S01]  /*15d0*/  @P4 LDG.E.EL.128 R20, desc[UR4][R10.64+-0x380] ;  /* 0xfffc80040a144981 */ /* 0x000122000c2e1d00 */
[----:B------:R-:W1:Y:S01]  /*15e0*/  MUFU.SQRT R40, R30 ;  /* 0x0000001e00287308 */ /* 0x000e620000002000 */
[----:B--2---:R-:W-:Y:S02]  /*15f0*/  FSETP.GT.AND P2, PT, R4, 8.50705917302346158658e+37, PT ;  /* 0x7e8000000400780b */ /* 0x004fe40003f44000 */
[C---:B-1----:R-:W-:Y:S02]  /*1600*/  FSETP.GT.AND P6, PT, R40.reuse, 8.50705917302346158658e+37, PT ;  /* 0x7e8000002800780b */ /* 0x042fe40003fc4000 */
[----:B------:R-:W-:Y:S02]  /*1610*/  FSETP.GEU.AND P1, PT, R40, 1.175494350822287508e-38, PT ;  /* 0x008000002800780b */ /* 0x000fe40003f2e000 */
[----:B------:R-:W-:-:S09]  /*1620*/  FSEL R41, R44, 1, P6 ;  /* 0x3f8000002c297808 */ /* 0x000fd20003000000 */
[----:B------:R-:W-:Y:S01]  /*1630*/  @P6 FMUL R40, R40, 0.25 ;  /* 0x3e80000028286820 */ /* 0x000fe20000400000 */
[C---:B------:R-:W-:Y:S01]  /*1640*/  FSETP.GEU.AND P6, PT, R4.reuse, 1.175494350822287508e-38, PT ;  /* 0x008000000400780b */ /* 0x040fe20003fce000 */
[----:B------:R-:W-:Y:S01]  /*1650*/  @P2 FMUL R4, R4, 0.25 ;  /* 0x3e80000004042820 */ /* 0x000fe20000400000 */
[----:B------:R-:W-:-:S11]  /*1660*/  FSEL R30, R44, 1, P2 ;  /* 0x3f8000002c1e7808 */ /* 0x000fd60001000000 */
[----:B------:R-:W-:Y:S01]  /*1670*/  @!P6 FMUL R4, R4, 16777216 ;  /* 0x4b8000000404e820 */ /* 0x000fe20000400000 */
[----:B------:R-:W-:Y:S01]  /*1680*/  @!P6 FMUL R30, R30, 16777216 ;  /* 0x4b8000001e1ee820 */ /* 0x000fe20000400000 */
[----:B------:R-:W-:Y:S01]  /*1690*/  FSETP.GT.AND P6, PT, R36, 8.50705917302346158658e+37, PT ;  /* 0x7e8000002400780b */ /* 0x000fe20003fc4000 */
[----:B------:R-:W-:Y:S01]  /*16a0*/  @!P1 FMUL R40, R40, 16777216 ;  /* 0x4b80000028289820 */ /* 0x000fe20000400000 */
[----:B------:R-:W-:Y:S01]  /*16b0*/  FSETP.GT.AND P2, PT, R34, 8.50705917302346158658e+37, PT ;  /* 0x7e8000002200780b */ /* 0x000fe20003f44000 */
[----:B------:R-:W-:Y:S01]  /*16c0*/  @!P1 FMUL R41, R41, 16777216 ;  /* 0x4b80000029299820 */ /* 0x000fe20000400000 */
[----:B------:R-:W-:Y:S02]  /*16d0*/  FSETP.GEU.AND P1, PT, R36, 1.175494350822287508e-38, PT ;  /* 0x008000002400780b */ /* 0x000fe40003f2e000 */
[----:B------:R-:W-:Y:S01]  /*16e0*/  FSEL R31, R44, 1, P6 ;  /* 0x3f8000002c1f7808 */ /* 0x000fe20003000000 */
[----:B------:R-:W1:Y:S06]  /*16f0*/  MUFU.RCP R46, R40 ;  /* 0x00000028002e7308 */ /* 0x000e6c0000001000 */
[----:B------:R-:W-:Y:S01]  /*1700*/  @P6 FMUL R36, R36, 0.25 ;  /* 0x3e80000024246820 */ /* 0x000fe20000400000 */
[----:B------:R-:W-:Y:S01]  /*1710*/  FSETP.GEU.AND P6, PT, R34, 1.175494350822287508e-38, PT ;  /* 0x008000002200780b */ /* 0x000fe20003fce000 */
[----:B------:R-:W-:Y:S01]  /*1720*/  FMUL R53, R53, R32 ;  /* 0x0000002035357220 */ /* 0x000fe20000400000 */
[----:B------:R-:W-:Y:S01]  /*1730*/  FSEL R32, R44, 1, P2 ;  /* 0x3f8000002c207808 */ /* 0x000fe20001000000 */
[----:B------:R-:W-:Y:S01]  /*1740*/  @P2 FMUL R34, R34, 0.25 ;  /* 0x3e80000022222820 */ /* 0x000fe20000400000 */
[----:B-1----:R-:W-:-:S09]  /*1750*/  FMUL R46, R46, R41 ;  /* 0x000000292e2e7220 */ /* 0x002fd20000400000 */
[----:B------:R-:W-:Y:S01]  /*1760*/  @!P6 FMUL R34, R34, 16777216 ;  /* 0x4b8000002222e820 */ /* 0x000fe20000400000 */
[----:B------:R-:W-:Y:S01]  /*1770*/  @!P6 FMUL R32, R32, 16777216 ;  /* 0x4b8000002020e820 */ /* 0x000fe20000400000 */
[----:B------:R-:W-:Y:S01]  /*1780*/  FSETP.GT.AND P6, PT, R35, 8.50705917302346158658e+37, PT ;  /* 0x7e8000002300780b */ /* 0x000fe20003fc4000 */
[----:B------:R-:W-:Y:S01]  /*1790*/  FMUL R46, R46, R3 ;  /* 0x000000032e2e7220 */ /* 0x000fe20000400000 */
[----:B------:R-:W-:Y:S01]  /*17a0*/  @!P1 FMUL R36, R36, 16777216 ;  /* 0x4b80000024249820 */ /* 0x000fe20000400000 */
[----:B------:R-:W-:Y:S01]  /*17b0*/  @!P1 FMUL R31, R31, 16777216 ;  /* 0x4b8000001f1f9820 */ /* 0x000fe20000400000 */
[----:B------:R-:W-:Y:S02]  /*17c0*/  FSETP.GEU.AND P1, PT, R35, 1.175494350822287508e-38, PT ;  /* 0x008000002300780b */ /* 0x000fe40003f2e000 */
[----:B------:R-:W-:-:S07]  /*17d0*/  FSEL R37, R44, 1, P6 ;  /* 0x3f8000002c257808 */ /* 0x000fce0003000000 */
[----:B------:R-:W-:Y:S01]  /*17e0*/  @P6 FMUL R35, R35, 0.25 ;  /* 0x3e80000023236820 */ /* 0x000fe20000400000 */
[----:B------:R-:W-:-:S03]  /*17f0*/  FMUL R49, R2, R49 ;  /* 0x0000003102317220 */ /* 0x000fc60000400000 */
[----:B------:R-:W-:Y:S01]  /*1800*/  @!P1 FMUL R35, R35, 16777216 ;  /* 0x4b80000023239820 */ /* 0x000fe20000400000 */
[----:B------:R-:W-:Y:S01]  /*1810*/  @!P1 FMUL R37, R37, 16777216 ;  /* 0x4b80000025259820 */ /* 0x000fe20000400000 */
[----:B0-----:R-:W0:Y:S08]  /*1820*/  MUFU.RCP R11, R34 ;  /* 0x00000022000b7308 */ /* 0x001e300000001000 */
[----:B------:R-:W1:Y:S01]  /*1830*/  MUFU.RCP R36, R36 ;  /* 0x0000002400247308 */ /* 0x000e620000001000 */
[----:B------:R-:W-:Y:S01]  /*1840*/  FMUL R52, R52, R55 ;  /* 0x0000003734347220 */ /* 0x000fe20000400000 */
[----:B0-----:R-:W-:Y:S01]  /*1850*/  FMUL R56, R11, R32 ;  /* 0x000000200b387220 */ /* 0x001fe20000400000 */
[----:B-1----:R-:W-:Y:S01]  /*1860*/  FMUL R55, R36, R31 ;  /* 0x0000001f24377220 */ /* 0x002fe20000400000 */
[----:B----4-:R-:W-:-:S05]  /*1870*/  SEL R21, R21, RZ, P4 ;  /* 0x000000ff15157207 */ /* 0x010fca0002000000 */
[----:B------:R-:W-:-:S04]  /*1880*/  FADD R33, R21, 0.0010000000474974513054 ;  /* 0x3a83126f15217421 */ /* 0x000fc80000000000 */
[----:B------:R-:W0:Y:S01]  /*1890*/  MUFU.SQRT R21, R33 ;  /* 0x0000002100157308 */ /* 0x000e220000002000 */
[----:B------:R-:W-:-:S05]  /*18a0*/  SEL R20, R20, RZ, P4 ;  /* 0x000000ff14147207 */ /* 0x000fca0002000000 */
[----:B------:R-:W-:Y:S01]  /*18b0*/  FADD R3, R20, 0.0010000000474974513054 ;  /* 0x3a83126f14037421 */ /* 0x000fe20000000000 */
[----:B------:R-:W-:-:S03]  /*18c0*/  SEL R22, R22, RZ, P4 ;  /* 0x000000ff16167207 */ /* 0x000fc60002000000 */
[----:B------:R-:W1:Y:S01]  /*18d0*/  MUFU.SQRT R33, R3 ;  /* 0x0000000300217308 */ /* 0x000e620000002000 */
[C---:B0-----:R-:W-:Y:S02]  /*18e0*/  FSETP.GT.AND P2, PT, R21.reuse, 8.50705917302346158658e+37, PT ;  /* 0x7e8000001500780b */ /* 0x041fe40003f44000 */
[----:B------:R-:W-:Y:S01]  /*18f0*/  FSETP.GEU.AND P6, PT, R21, 1.175494350822287508e-38, PT ;  /* 0x008000001500780b */ /* 0x000fe20003fce000 */
[----:B------:R-:W-:Y:S01]  /*1900*/  FADD R10, R22, 0.0010000000474974513054 ;  /* 0x3a83126f160a7421 */ /* 0x000fe20000000000 */
[----:B------:R-:W-:-:S03]  /*1910*/  FSEL R29, R44, 1, P2 ;  /* 0x3f8000002c1d7808 */ /* 0x000fc60001000000 */
[----:B------:R-:W0:Y:S06]  /*1920*/  MUFU.SQRT R40, R10 ;  /* 0x0000000a00287308 */ /* 0x000e2c0000002000 */
[----:B------:R-:W-:Y:S02]  /*1930*/  @P2 FMUL R21, R21, 0.25 ;  /* 0x3e80000015152820 */ /* 0x000fe40000400000 */
[----:B------:R-:W-:Y:S02]  /*1940*/  @!P6 FMUL R29, R29, 16777216 ;  /* 0x4b8000001d1de820 */ /* 0x000fe40000400000 */
[----:B------:R-:W-:Y:S01]  /*1950*/  @!P6 FMUL R21, R21, 16777216 ;  /* 0x4b8000001515e820 */ /* 0x000fe20000400000 */
[----:B-1----:R-:W-:-:S02]  /*1960*/  FSETP.GT.AND P6, PT, R33, 8.50705917302346158658e+37, PT ;  /* 0x7e8000002100780b */ /* 0x002fc40003fc4000 */
[----:B------:R-:W-:Y:S02]  /*1970*/  SEL R23, R23, RZ, P4 ;  /* 0x000000ff17177207 */ /* 0x000fe40002000000 */
[----:B0-----:R-:W-:-:S03]  /*1980*/  FSETP.GT.AND P2, PT, R40, 8.50705917302346158658e+37, PT ;  /* 0x7e8000002800780b */ /* 0x001fc60003f44000 */
[----:B------:R-:W-:Y:S01]  /*1990*/  FADD R2, R23, 0.0010000000474974513054 ;  /* 0x3a83126f17027421 */ /* 0x000fe20000000000 */
[C---:B------:R-:W-:Y:S02]  /*19a0*/  FSETP.GEU.AND P1, PT, R33.reuse, 1.175494350822287508e-38, PT ;  /* 0x008000002100780b */ /* 0x040fe40003f2e000 */
[----:B------:R-:W-:Y:S01]  /*19b0*/  FSEL R20, R44, 1, P6 ;  /* 0x3f8000002c147808 */ /* 0x000fe20003000000 */
[----:B------:R-:W0:Y:S01]  /*19c0*/  MUFU.SQRT R41, R2 ;  /* 0x0000000200297308 */ /* 0x000e220000002000 */
[----:B---3--:R-:W-:Y:S01]  /*19d0*/  SEL R16, R16, RZ, P0 ;  /* 0x000000ff10107207 */ /* 0x008fe20000000000 */
[----:B------:R-:W-:Y:S01]  /*19e0*/  @P6 FMUL R33, R33, 0.25 ;  /* 0x3e80000021216820 */ /* 0x000fe20000400000 */
[----:B------:R-:W-:-:S03]  /*19f0*/  FSETP.GEU.AND P6, PT, R40, 1.175494350822287508e-38, PT ;  /* 0x008000002800780b */ /* 0x000fc60003fce000 */
[----:B------:R-:W-:Y:S01]  /*1a00*/  FADD R16, R16, 0.0010000000474974513054 ;  /* 0x3a83126f10107421 */ /* 0x000fe20000000000 */
[----:B------:R-:W-:Y:S01]  /*1a10*/  FSEL R22, R44, 1, P2 ;  /* 0x3f8000002c167808 */ /* 0x000fe20001000000 */
[----:B------:R-:W1:Y:S01]  /*1a20*/  MUFU.RCP R3, R4 ;  /* 0x0000000400037308 */ /* 0x000e620000001000 */
[----:B------:R-:W-:-:S07]  /*1a30*/  @P2 FMUL R40, R40, 0.25 ;  /* 0x3e80000028282820 */ /* 0x000fce0000400000 */
[----:B------:R-:W2:Y:S01]  /*1a40*/  MUFU.SQRT R4, R16 ;  /* 0x0000001000047308 */ /* 0x000ea20000002000 */
[----:B------:R-:W-:Y:S01]  /*1a50*/  @!P6 FMUL R40, R40, 16777216 ;  /* 0x4b8000002828e820 */ /* 0x000fe20000400000 */
[----:B------:R-:W-:Y:S01]  /*1a60*/  @!P6 FMUL R22, R22, 16777216 ;  /* 0x4b8000001616e820 */ /* 0x000fe20000400000 */
[----:B0-----:R-:W-:Y:S02]  /*1a70*/  FSETP.GT.AND P6, PT, R41, 8.50705917302346158658e+37, PT ;  /* 0x7e8000002900780b */ /* 0x001fe40003fc4000 */
[----:B------:R-:W-:Y:S02]  /*1a80*/  SEL R17, R17, RZ, P0 ;  /* 0x000000ff11117207 */ /* 0x000fe40000000000 */
[----:B------:R-:W-:Y:S01]  /*1a90*/  SEL R18, R18, RZ, P0 ;  /* 0x000000ff12127207 */ /* 0x000fe20000000000 */
[----:B------:R-:W-:Y:S02]  /*1aa0*/  @!P1 FMUL R33, R33, 16777216 ;  /* 0x4b80000021219820 */ /* 0x000fe40000400000 */
[----:B------:R-:W-:Y:S01]  /*1ab0*/  FADD R17, R17, 0.0010000000474974513054 ;  /* 0x3a83126f11117421 */ /* 0x000fe20000000000 */
[----:B------:R-:W-:Y:S01]  /*1ac0*/  @!P1 FMUL R20, R20, 16777216 ;  /* 0x4b80000014149820 */ /* 0x000fe20000400000 */
[----:B------:R-:W-:Y:S01]  /*1ad0*/  FADD R18, R18, 0.0010000000474974513054 ;  /* 0x3a83126f12127421 */ /* 0x000fe20000000000 */
[----:B-1----:R-:W-:Y:S01]  /*1ae0*/  FMUL R30, R3, R30 ;  /* 0x0000001e031e7220 */ /* 0x002fe20000400000 */
[----:B--2---:R-:W-:Y:S01]  /*1af0*/  FSETP.GT.AND P2, PT, R4, 8.50705917302346158658e+37, PT ;  /* 0x7e8000000400780b */ /* 0x004fe20003f44000 */
[----:B------:R-:W0:Y:S01]  /*1b00*/  MUFU.SQRT R3, R17 ;  /* 0x0000001100037308 */ /* 0x000e220000002000 */
[C---:B------:R-:W-:Y:S01]  /*1b10*/  FSETP.GEU.AND P1, PT, R41.reuse, 1.175494350822287508e-38, PT ;  /* 0x008000002900780b */ /* 0x040fe20003f2e000 */
[----:B------:R-:W-:Y:S01]  /*1b20*/  @P6 FMUL R41, R41, 0.25 ;  /* 0x3e80000029296820 */ /* 0x000fe20000400000 */
[----:B------:R-:W-:-:S02]  /*1b30*/  FSEL R23, R44, 1, P6 ;  /* 0x3f8000002c177808 */ /* 0x000fc40003000000 */
[----:B------:R-:W-:-:S03]  /*1b40*/  FSETP.GEU.AND P6, PT, R4, 1.175494350822287508e-38, PT ;  /* 0x008000000400780b */ /* 0x000fc60003fce000 */
[----:B------:R-:W1:Y:S01]  /*1b50*/  MUFU.SQRT R2, R18 ;  /* 0x0000001200027308 */ /* 0x000e620000002000 */
[----:B------:R-:W-:-:S07]  /*1b60*/  FSEL R10, R44, 1, P2 ;  /* 0x3f8000002c0a7808 */ /* 0x000fce0001000000 */
[----:B------:R-:W2:Y:S01]  /*1b70*/  MUFU.RCP R16, R35 ;  /* 0x0000002300107308 */ /* 0x000ea20000001000 */
[----:B------:R-:W-:Y:S01]  /*1b80*/  @P2 FMUL R4, R4, 0.25 ;  /* 0x3e80000004042820 */ /* 0x000fe20000400000 */
[----:B------:R-:W-:-:S03]  /*1b90*/  @!P6 FMUL R10, R10, 16777216 ;  /* 0x4b8000000a0ae820 */ /* 0x000fc60000400000 */
[----:B------:R-:W-:Y:S01]  /*1ba0*/  @!P6 FMUL R4, R4, 16777216 ;  /* 0x4b8000000404e820 */ /* 0x000fe20000400000 */
[----:B0-----:R-:W-:Y:S02]  /*1bb0*/  FSETP.GT.AND P6, PT, R3, 8.50705917302346158658e+37, PT ;  /* 0x7e8000000300780b */ /* 0x001fe40003fc4000 */
[----:B-1----:R-:W-:Y:S02]  /*1bc0*/  FSETP.GT.AND P2, PT, R2, 8.50705917302346158658e+37, PT ;  /* 0x7e8000000200780b */ /* 0x002fe40003f44000 */
[----:B------:R-:W-:Y:S01]  /*1bd0*/  SEL R19, R19, RZ, P0 ;  /* 0x000000ff13137207 */ /* 0x000fe20000000000 */
[----:B--2---:R-:W-:Y:S02]  /*1be0*/  FMUL R57, R16, R37 ;  /* 0x0000002510397220 */ /* 0x004fe40000400000 */
[----:B------:R-:W0:Y:S01]  /*1bf0*/  MUFU.RCP R16, R21 ;  /* 0x0000001500107308 */ /* 0x000e220000001000 */
[----:B------:R-:W-:Y:S01]  /*1c00*/  @!P1 FMUL R41, R41, 16777216 ;  /* 0x4b80000029299820 */ /* 0x000fe20000400000 */
[----:B------:R-:W-:Y:S01]  /*1c10*/  @!P1 FMUL R23, R23, 16777216 ;  /* 0x4b80000017179820 */ /* 0x000fe20000400000 */
[----:B------:R-:W-:-:S03]  /*1c20*/  FSETP.GEU.AND P1, PT, R3, 1.175494350822287508e-38, PT ;  /* 0x008000000300780b */ /* 0x000fc60003f2e000 */
[----:B------:R-:W-:Y:S01]  /*1c30*/  @P6 FMUL R3, R3, 0.25 ;  /* 0x3e80000003036820 */ /* 0x000fe20000400000 */
[----:B------:R-:W-:Y:S01]  /*1c40*/  FSEL R11, R44, 1, P6 ;  /* 0x3f8000002c0b7808 */ /* 0x000fe20003000000 */
[----:B------:R-:W-:Y:S01]  /*1c50*/  FADD R19, R19, 0.0010000000474974513054 ;  /* 0x3a83126f13137421 */ /* 0x000fe20000000000 */
[C---:B------:R-:W-:Y:S01]  /*1c60*/  FSETP.GEU.AND P6, PT, R2.reuse, 1.175494350822287508e-38, PT ;  /* 0x008000000200780b */ /* 0x040fe20003fce000 */
[----:B------:R-:W-:Y:S01]  /*1c70*/  @P2 FMUL R2, R2, 0.25 ;  /* 0x3e80000002022820 */ /* 0x000fe20000400000 */
[----:B------:R-:W-:Y:S01]  /*1c80*/  FSEL R36, R44, 1, P2 ;  /* 0x3f8000002c247808 */ /* 0x000fe20001000000 */
[----:B------:R1:W-:Y:S01]  /*1c90*/  MUFU.RCP R17, R33 ;  /* 0x0000002100117308 */ /* 0x0003e20000001000 */
[----:B------:R-:W-:-:S07]  /*1ca0*/  ISETP.NE.AND P2, PT, R0, RZ, PT ;  /* 0x000000ff0000720c */ /* 0x000fce0003f45270 */
[----:B------:R-:W2:Y:S01]  /*1cb0*/  MUFU.SQRT R0, R19 ;  /* 0x0000001300007308 */ /* 0x000ea20000002000 */
[----:B-1----:R-:W1:Y:S01]  /*1cc0*/  LDC.64 R32, c[0x0][0x278] ;  /* 0x00009e00ff207b82 */ /* 0x002e620000000a00 */
[----:B0-----:R-:W-:-:S06]  /*1cd0*/  FMUL R29, R16, R29 ;  /* 0x0000001d101d7220 */ /* 0x001fcc0000400000 */
[----:B------:R-:W-:Y:S08]  /*1ce0*/  MUFU.RCP R31, R40 ;  /* 0x00000028001f7308 */ /* 0x000ff00000001000 */
[----:B------:R0:W3:Y:S01]  /*1cf0*/  MUFU.RCP R16, R41 ;  /* 0x0000002900107308 */ /* 0x0000e20000001000 */
[----:B------:R-:W-:Y:S01]  /*1d00*/  @!P1 FMUL R3, R3, 16777216 ;  /* 0x4b80000003039820 */ /* 0x000fe20000400000 */
[----:B0-----:R-:W0:Y:S01]  /*1d10*/  LDC.64 R40, c[0x0][0x280] ;  /* 0x0000a000ff287b82 */ /* 0x001e220000000a00 */
[----:B------:R-:W-:Y:S01]  /*1d20*/  @!P1 FMUL R11, R11, 16777216 ;  /* 0x4b8000000b0b9820 */ /* 0x000fe20000400000 */
[----:B--2---:R-:W-:Y:S01]  /*1d30*/  FSETP.GT.AND P1, PT, R0, 8.50705917302346158658e+37, PT ;  /* 0x7e8000000000780b */ /* 0x004fe20003f24000 */
[----:B------:R-:W-:Y:S01]  /*1d40*/  FMUL R43, R17, R20 ;  /* 0x00000014112b7220 */ /* 0x000fe20000400000 */
[----:B------:R-:W-:-:S02]  /*1d50*/  CS2R R18, SRZ ;  /* 0x0000000000127805 */ /* 0x000fc4000001ff00 */
[----:B------:R-:W-:Y:S01]  /*1d60*/  FSEL R37, R44, 1, P1 ;  /* 0x3f8000002c257808 */ /* 0x000fe20000800000 */
[----:B---3--:R-:W-:Y:S01]  /*1d70*/  FMUL R44, R16, R23 ;  /* 0x00000017102c7220 */ /* 0x008fe20000400000 */
[----:B------:R-:W-:Y:S01]  /*1d80*/  CS2R R16, SRZ ;  /* 0x0000000000107805 */ /* 0x000fe2000001ff00 */
[----:B-1----:R-:W-:-:S04]  /*1d90*/  IMAD.WIDE R20, R6, 0x4, R32 ;  /* 0x0000000406147825 */ /* 0x002fc800078e0220 */
[----:B------:R-:W-:Y:S01]  /*1da0*/  @!P6 FMUL R2, R2, 16777216 ;  /* 0x4b8000000202e820 */ /* 0x000fe20000400000 */
[----:B------:R-:W-:Y:S01]  /*1db0*/  @!P6 FMUL R36, R36, 16777216 ;  /* 0x4b8000002424e820 */ /* 0x000fe20000400000 */
[C---:B------:R-:W-:Y:S01]  /*1dc0*/  FSETP.GEU.AND P6, PT, R0.reuse, 1.175494350822287508e-38, PT ;  /* 0x008000000000780b */ /* 0x040fe20003fce000 */
[----:B------:R-:W-:Y:S01]  /*1dd0*/  FMUL R31, R31, R22 ;  /* 0x000000161f1f7220 */ /* 0x000fe20000400000 */
[----:B------:R1:W2:Y:S01]  /*1de0*/  @P0 LDG.E.EL.128 R16, desc[UR4][R20.64+-0x200] ;  /* 0xfffe000414100981 */ /* 0x0002a2000c2e1d00 */
[----:B------:R-:W-:Y:S01]  /*1df0*/  @P1 FMUL R0, R0, 0.25 ;  /* 0x3e80000000001820 */ /* 0x000fe20000400000 */
[----:B------:R-:W-:Y:S01]  /*1e00*/  ISETP.NE.AND P1, PT, R28, RZ, PT ;  /* 0x000000ff1c00720c */ /* 0x000fe20003f25270 */
[----:B------:R-:W-:Y:S01]  /*1e10*/  FMUL R48, R29, R48 ;  /* 0x000000301d307220 */ /* 0x000fe20000400000 */
[----:B------:R-:W-:Y:S02]  /*1e20*/  CS2R R22, SRZ ;  /* 0x0000000000167805 */ /* 0x000fe4000001ff00 */
[----:B-1----:R-:W-:Y:S01]  /*1e30*/  CS2R R20, SRZ ;  /* 0x0000000000147805 */ /* 0x002fe2000001ff00 */
[----:B0-----:R-:W-:-:S04]  /*1e40*/  IMAD.WIDE R28, R6, 0x4, R40 ;  /* 0x00000004061c7825 */ /* 0x001fc800078e0228 */
[----:B------:R-:W-:Y:S01]  /*1e50*/  FMUL R54, R30, R54 ;  /* 0x000000361e367220 */ /* 0x000fe20000400000 */
[----:B------:R-:W-:Y:S01]  /*1e60*/  FMUL R42, R31, R45 ;  /* 0x0000002d1f2a7220 */ /* 0x000fe20000400000 */
[----:B------:R-:W-:Y:S01]  /*1e70*/  CS2R R30, SRZ ;  /* 0x00000000001e7805 */ /* 0x000fe2000001ff00 */
[----:B------:R0:W3:Y:S01]  /*1e80*/  @P0 LDG.E.EL.128 R20, desc[UR4][R28.64+-0x200] ;  /* 0xfffe00041c140981 */ /* 0x0000e2000c2e1d00 */
[C---:B------:R-:W-:Y:S01]  /*1e90*/  IMAD.WIDE R32, R8.reuse, 0x4, R32 ;  /* 0x0000000408207825 */ /* 0x040fe200078e0220 */
[----:B------:R-:W-:Y:S02]  /*1ea0*/  CS2R R34, SRZ ;  /* 0x0000000000227805 */ /* 0x000fe4000001ff00 */
[----:B0-----:R-:W-:Y:S01]  /*1eb0*/  CS2R R28, SRZ ;  /* 0x00000000001c7805 */ /* 0x001fe2000001ff00 */
[----:B------:R-:W-:-:S05]  /*1ec0*/  IMAD.WIDE R40, R8, 0x4, R40 ;  /* 0x0000000408287825 */ /* 0x000fca00078e0228 */
[----:B------:R0:W4:Y:S02]  /*1ed0*/  @P5 LDG.E.EL.128 R28, desc[UR4][R32.64+-0x200] ;  /* 0xfffe0004201c5981 */ /* 0x000124000c2e1d00 */
[----:B0-----:R-:W-:-:S06]  /*1ee0*/  CS2R R32, SRZ ;  /* 0x0000000000207805 */ /* 0x001fcc000001ff00 */
[----:B------:R0:W5:Y:S01]  /*1ef0*/  @P5 LDG.E.EL.128 R32, desc[UR4][R40.64+-0x200] ;  /* 0xfffe000428205981 */ /* 0x000162000c2e1d00 */
[----:B------:R-:W-:Y:S01]  /*1f00*/  FMUL R55, R55, R64 ;  /* 0x0000004037377220 */ /* 0x000fe20000400000 */
[----:B------:R-:W-:Y:S02]  /*1f10*/  FMUL R56, R56, R65 ;  /* 0x0000004138387220 */ /* 0x000fe40000400000 */
[----:B------:R-:W1:Y:S01]  /*1f20*/  LDC.64 R64, c[0x0][0x2a0] ;  /* 0x0000a800ff407b82 */ /* 0x000e620000000a00 */
[----:B------:R-:W-:Y:S01]  /*1f30*/  FMUL R57, R57, R66 ;  /* 0x0000004239397220 */ /* 0x000fe20000400000 */
[----:B------:R-:W-:-:S06]  /*1f40*/  FMUL R44, R44, R67 ;  /* 0x000000432c2c7220 */ /* 0x000fcc0000400000 */
[----:B------:R-:W0:Y:S02]  /*1f50*/  LDC.64 R66, c[0x0][0x2a8] ;  /* 0x0000aa00ff427b82 */ /* 0x000e240000000a00 */
[----:B0-----:R-:W-:Y:S01]  /*1f60*/  IMAD.WIDE R40, R6, 0x4, R66 ;  /* 0x0000000406287825 */ /* 0x001fe200078e0242 */
[----:B----4-:R-:W-:Y:S02]  /*1f70*/  SEL R45, R28, RZ, P5 ;  /* 0x000000ff1c2d7207 */ /* 0x010fe40002800000 */
[----:B------:R-:W-:Y:S02]  /*1f80*/  SEL R28, R29, RZ, P5 ;  /* 0x000000ff1d1c7207 */ /* 0x000fe40002800000 */
[----:B------:R-:W-:Y:S02]  /*1f90*/  SEL R29, R30, RZ, P5 ;  /* 0x000000ff1e1d7207 */ /* 0x000fe40002800000 */
[----:B------:R-:W-:Y:S02]  /*1fa0*/  SEL R30, R31, RZ, P5 ;  /* 0x000000ff1f1e7207 */ /* 0x000fe40002800000 */
[----:B-----5:R-:W-:-:S02]  /*1fb0*/  SEL R33, R33, RZ, P5 ;  /* 0x000000ff21217207 */ /* 0x020fc40002800000 */
[----:B------:R-:W-:Y:S02]  /*1fc0*/  SEL R34, R34, RZ, P5 ;  /* 0x000000ff22227207 */ /* 0x000fe40002800000 */
[----:B------:R-:W-:Y:S02]  /*1fd0*/  SEL R35, R35, RZ, P5 ;  /* 0x000000ff23237207 */ /* 0x000fe40002800000 */
[----:B------:R-:W-:Y:S01]  /*1fe0*/  SEL R32, R32, RZ, P5 ;  /* 0x000000ff20207207 */ /* 0x000fe20002800000 */
[----:B------:R-:W-:Y:S01]  /*1ff0*/  FFMA R56, R29, R56, R34 ;  /* 0x000000381d387223 */ /* 0x000fe20000000022 */
[----:B------:R-:W-:Y:S01]  /*2000*/  FFMA R55, R28, R55, R33 ;  /* 0x000000371c377223 */ /* 0x000fe20000000021 */
[----:B------:R-:W-:Y:S01]  /*2010*/  FFMA R57, R30, R57, R35 ;  /* 0x000000391e397223 */ /* 0x000fe20000000023 */
[----:B------:R-:W-:Y:S01]  /*2020*/  CS2R R28, SRZ ;  /* 0x00000000001c7805 */ /* 0x000fe2000001ff00 */
[----:B------:R-:W-:Y:S01]  /*2030*/  FFMA R54, R45, R54, R32 ;  /* 0x000000362d367223 */ /* 0x000fe20000000020 */
[----:B------:R-:W-:Y:S01]  /*2040*/  CS2R R30, SRZ ;  /* 0x00000000001e7805 */ /* 0x000fe2000001ff00 */
[----:B-1----:R-:W-:Y:S01]  /*2050*/  IMAD.WIDE R32, R6, 0x4, R64 ;  /* 0x0000000406207825 */ /* 0x002fe200078e0240 */
[----:B------:R-:W-:-:S04]  /*2060*/  CS2R R34, SRZ ;  /* 0x0000000000227805 */ /* 0x000fc8000001ff00 */
[----:B------:R0:W4:Y:S02]  /*2070*/  @P4 LDG.E.EL.128 R28, desc[UR4][R32.64+-0x380] ;  /* 0xfffc8004201c4981 */ /* 0x000124000c2e1d00 */
[----:B0-----:R-:W-:-:S06]  /*2080*/  CS2R R32, SRZ ;  /* 0x0000000000207805 */ /* 0x001fcc000001ff00 */
[----:B------:R-:W5:Y:S01]  /*2090*/  @P4 LDG.E.EL.128 R32, desc[UR4][R40.64+-0x380] ;  /* 0xfffc800428204981 */ /* 0x000f62000c2e1d00 */
[----:B------:R-:W-:Y:S01]  /*20a0*/  FMUL R43, R43, R50 ;  /* 0x000000322b2b7220 */ /* 0x000fe20000400000 */
        /* <DEDUP_REMOVED lines=14> */
[----:B------:R-:W-:Y:S01]  /*2190*/  IMAD.WIDE R32, R8, 0x4, R64 ;  /* 0x0000000408207825 */ /* 0x000fe200078e0240 */
[----:B------:R-:W-:-:S04]  /*21a0*/  CS2R R34, SRZ ;  /* 0x0000000000227805 */ /* 0x000fc8000001ff00 */
[----:B------:R0:W4:Y:S01]  /*21b0*/  @P3 LDG.E.EL.128 R28, desc[UR4][R32.64+-0x380] ;  /* 0xfffc8004201c3981 */ /* 0x000122000c2e1d00 */
[----:B------:R-:W-:Y:S02]  /*21c0*/  IMAD.WIDE R44, R8, 0x4, R66 ;  /* 0x00000004082c7825 */ /* 0x000fe400078e0242 */
[----:B------:R-:W1:Y:S01]  /*21d0*/  LDC.64 R66, c[0x0][0x228] ;  /* 0x00008a00ff427b82 */ /* 0x000e620000000a00 */
[----:B0-----:R-:W-:-:S06]  /*21e0*/  CS2R R32, SRZ ;  /* 0x0000000000207805 */ /* 0x001fcc000001ff00 */
[----:B------:R-:W5:Y:S01]  /*21f0*/  @P3 LDG.E.EL.128 R32, desc[UR4][R44.64+-0x380] ;  /* 0xfffc80042c203981 */ /* 0x000f62000c2e1d00 */
[----:B----4-:R-:W-:Y:S02]  /*2200*/  SEL R48, R30, RZ, P3 ;  /* 0x000000ff1e307207 */ /* 0x010fe40001800000 */
[----:B------:R-:W-:Y:S02]  /*2210*/  SEL R65, R31, RZ, P3 ;  /* 0x000000ff1f417207 */ /* 0x000fe40001800000 */
[----:B-----5:R-:W-:Y:S02]  /*2220*/  SEL R30, R33, RZ, P3 ;  /* 0x000000ff211e7207 */ /* 0x020fe40001800000 */
[----:B------:R-:W-:Y:S02]  /*2230*/  SEL R31, R32, RZ, P3 ;  /* 0x000000ff201f7207 */ /* 0x000fe40001800000 */
[----:B------:R-:W-:Y:S02]  /*2240*/  SEL R33, R34, RZ, P3 ;  /* 0x000000ff22217207 */ /* 0x000fe40001800000 */
[----:B------:R-:W-:-:S03]  /*2250*/  SEL R32, R35, RZ, P3 ;  /* 0x000000ff23207207 */ /* 0x000fc60001800000 */
[----:B------:R-:W-:Y:S02]  /*2260*/  FFMA R49, R48, R49, R33 ;  /* 0x0000003130317223 */ /* 0x000fe40000000021 */
[----:B------:R-:W-:Y:S02]  /*2270*/  FFMA R48, R65, R46, R32 ;  /* 0x0000002e41307223 */ /* 0x000fe40000000020 */
[----:B------:R-:W0:Y:S01]  /*2280*/  LDC.64 R64, c[0x0][0x230] ;  /* 0x00008c00ff407b82 */ /* 0x000e220000000a00 */
[----:B------:R-:W-:Y:S02]  /*2290*/  SEL R28, R28, RZ, P3 ;  /* 0x000000ff1c1c7207 */ /* 0x000fe40001800000 */
[----:B------:R-:W-:Y:S01]  /*22a0*/  SEL R29, R29, RZ, P3 ;  /* 0x000000ff1d1d7207 */ /* 0x000fe20001800000 */
[----:B-1----:R-:W-:-:S04]  /*22b0*/  IMAD.WIDE R32, R6, 0x4, R66 ;  /* 0x0000000406207825 */ /* 0x002fc800078e0242 */
[----:B------:R-:W-:Y:S01]  /*22c0*/  FFMA R44, R28, R47, R31 ;  /* 0x0000002f1c2c7223 */ /* 0x000fe2000000001f */
[----:B------:R-:W-:Y:S01]  /*22d0*/  FFMA R45, R29, R51, R30 ;  /* 0x000000331d2d7223 */ /* 0x000fe2000000001e */
[----:B------:R-:W-:Y:S02]  /*22e0*/  CS2R R28, SRZ ;  /* 0x00000000001c7805 */ /* 0x000fe4000001ff00 */
[----:B------:R-:W-:Y:S02]  /*22f0*/  CS2R R30, SRZ ;  /* 0x00000000001e7805 */ /* 0x000fe4000001ff00 */
[----:B------:R-:W-:-:S04]  /*2300*/  CS2R R34, SRZ ;  /* 0x0000000000227805 */ /* 0x000fc8000001ff00 */
[----:B------:R1:W4:Y:S01]  /*2310*/  @P2 LDG.E.EL.128 R28, desc[UR4][R32.64] ;  /* 0x00000004201c2981 */ /* 0x000322000c2e1d00 */
[----:B0-----:R-:W-:Y:S01]  /*2320*/  IMAD.WIDE R46, R6, 0x4, R64 ;  /* 0x00000004062e7825 */ /* 0x001fe200078e0240 */
[----:B-1----:R-:W-:-:S06]  /*2330*/  CS2R R32, SRZ ;  /* 0x0000000000207805 */ /* 0x002fcc000001ff00 */
[----:B------:R0:W5:Y:S02]  /*2340*/  @P2 LDG.E.EL.128 R32, desc[UR4][R46.64] ;  /* 0x000000042e202981 */ /* 0x000164000c2e1d00 */
        /* <DEDUP_REMOVED lines=17> */
[----:B------:R0:W4:Y:S02]  /*2460*/  @P1 LDG.E.EL.128 R28, desc[UR4][R32.64] ;  /* 0x00000004201c1981 */ /* 0x000124000c2e1d00 */
[----:B0-----:R-:W-:-:S06]  /*2470*/  CS2R R32, SRZ ;  /* 0x0000000000207805 */ /* 0x001fcc000001ff00 */
[----:B------:R3:W5:Y:S01]  /*2480*/  @P1 LDG.E.EL.128 R32, desc[UR4][R46.64] ;  /* 0x000000042e201981 */ /* 0x000762000c2e1d00 */
[----:B------:R-:W-:Y:S02]  /*2490*/  SEL R24, R24, RZ, P0 ;  /* 0x000000ff18187207 */ /* 0x000fe40000000000 */
[----:B------:R-:W-:Y:S02]  /*24a0*/  SEL R25, R25, RZ, P0 ;  /* 0x000000ff19197207 */ /* 0x000fe40000000000 */
[----:B------:R-:W-:Y:S02]  /*24b0*/  SEL R26, R26, RZ, P0 ;  /* 0x000000ff1a1a7207 */ /* 0x000fe40000000000 */
[----:B------:R-:W-:Y:S02]  /*24c0*/  SEL R27, R27, RZ, P0 ;  /* 0x000000ff1b1b7207 */ /* 0x000fe40000000000 */
[----:B---3--:R-:W-:Y:S02]  /*24d0*/  SEL R47, R20, RZ, P0 ;  /* 0x000000ff142f7207 */ /* 0x008fe40000000000 */
[----:B------:R-:W-:-:S02]  /*24e0*/  SEL R20, R21, RZ, P0 ;  /* 0x000000ff15147207 */ /* 0x000fc40000000000 */
[----:B------:R-:W-:Y:S02]  /*24f0*/  SEL R21, R22, RZ, P0 ;  /* 0x000000ff16157207 */ /* 0x000fe40000000000 */
[----:B------:R-:W-:Y:S02]  /*2500*/  SEL R46, R13, RZ, P0 ;  /* 0x000000ff0d2e7207 */ /* 0x000fe40000000000 */
[----:B--2---:R-:W-:Y:S02]  /*2510*/  SEL R16, R16, RZ, P0 ;  /* 0x000000ff10107207 */ /* 0x004fe40000000000 */
[----:B------:R-:W-:Y:S02]  /*2520*/  SEL R17, R17, RZ, P0 ;  /* 0x000000ff11117207 */ /* 0x000fe40000000000 */
[----:B------:R-:W-:Y:S02]  /*2530*/  SEL R18, R18, RZ, P0 ;  /* 0x000000ff12127207 */ /* 0x000fe40000000000 */
[----:B------:R-:W-:-:S02]  /*2540*/  SEL R19, R19, RZ, P0 ;  /* 0x000000ff13137207 */ /* 0x000fc40000000000 */
[----:B------:R-:W-:Y:S01]  /*2550*/  SEL R22, R23, RZ, P0 ;  /* 0x000000ff17167207 */ /* 0x000fe20000000000 */
[----:B------:R-:W-:-:S06]  /*2560*/  @!P6 FMUL R0, R0, 16777216 ;  /* 0x4b8000000000e820 */ /* 0x000fcc0000400000 */
[----:B------:R-:W-:Y:S01]  /*2570*/  MUFU.RCP R0, R0 ;  /* 0x0000000000007308 */ /* 0x000fe20000001000 */
[----:B------:R-:W-:Y:S01]  /*2580*/  @!P6 FMUL R37, R37, 16777216 ;  /* 0x4b8000002525e820 */ /* 0x000fe20000400000 */
[----:B------:R-:W-:Y:S01]  /*2590*/  FADD R25, R25, -R46 ;  /* 0x8000002e19197221 */ /* 0x000fe20000000000 */
[----:B----4-:R-:W-:Y:S02]  /*25a0*/  SEL R58, R30, RZ, P1 ;  /* 0x000000ff1e3a7207 */ /* 0x010fe40000800000 */
[----:B------:R-:W-:Y:S02]  /*25b0*/  SEL R29, R29, RZ, P1 ;  /* 0x000000ff1d1d7207 */ /* 0x000fe40000800000 */
[----:B------:R-:W-:Y:S02]  /*25c0*/  SEL R28, R28, RZ, P1 ;  /* 0x000000ff1c1c7207 */ /* 0x000fe40000800000 */
[----:B------:R-:W-:Y:S02]  /*25d0*/  SEL R31, R31, RZ, P1 ;  /* 0x000000ff1f1f7207 */ /* 0x000fe40000800000 */
[----:B-----5:R-:W-:-:S02]  /*25e0*/  SEL R30, R33, RZ, P1 ;  /* 0x000000ff211e7207 */ /* 0x020fc40000800000 */
[----:B------:R-:W-:Y:S02]  /*25f0*/  SEL R33, R34, RZ, P1 ;  /* 0x000000ff22217207 */ /* 0x000fe40000800000 */
[----:B------:R-:W0:Y:S01]  /*2600*/  MUFU.RCP R34, R5 ;  /* 0x0000000500227308 */ /* 0x000e220000001000 */
[----:B------:R-:W-:Y:S01]  /*2610*/  SEL R59, R32, RZ, P1 ;  /* 0x000000ff203b7207 */ /* 0x000fe20000800000 */
[----:B------:R-:W-:Y:S01]  /*2620*/  FFMA R30, R29, R68, R30 ;  /* 0x000000441d1e7223 */ /* 0x000fe2000000001e */
[----:B------:R-:W-:Y:S02]  /*2630*/  SEL R32, R35, RZ, P1 ;  /* 0x000000ff23207207 */ /* 0x000fe40000800000 */
[----:B------:R-:W-:Y:S01]  /*2640*/  FSETP.GEU.AND P1, PT, R48, RZ, PT ;  /* 0x000000ff3000720b */ /* 0x000fe20003f2e000 */
[----:B------:R-:W-:Y:S01]  /*2650*/  FFMA R29, R28, R69, R59 ;  /* 0x000000451c1d7223 */ /* 0x000fe2000000003b */
[----:B------:R-:W-:Y:S02]  /*2660*/  FFMA R28, R58, R62, R33 ;  /* 0x0000003e3a1c7223 */ /* 0x000fe40000000021 */
[----:B------:R-:W-:Y:S01]  /*2670*/  SEL R33, RZ, 0x1, P1 ;  /* 0x00000001ff217807 */ /* 0x000fe20000800000 */
[----:B------:R-:W2:Y:S01]  /*2680*/  LDL.LU R62, [R1+0x4] ;  /* 0x00000400013e7983 */ /* 0x000ea20000300800 */
[----:B------:R-:W-:Y:S01]  /*2690*/  FSETP.GEU.AND P1, PT, R29, RZ, PT ;  /* 0x000000ff1d00720b */ /* 0x000fe20003f2e000 */
[----:B0-----:R-:W-:-:S03]  /*26a0*/  FMUL R9, R34, R9 ;  /* 0x0000000922097220 */ /* 0x001fc60000400000 */
[----:B------:R-:W-:Y:S02]  /*26b0*/  SEL R34, RZ, 0x1, P1 ;  /* 0x00000001ff227807 */ /* 0x000fe40000800000 */
[----:B------:R-:W-:Y:S01]  /*26c0*/  FSETP.GEU.AND P1, PT, R30, RZ, PT ;  /* 0x000000ff1e00720b */ /* 0x000fe20003f2e000 */
[----:B------:R-:W-:Y:S02]  /*26d0*/  FMUL R9, R9, R39 ;  /* 0x0000002709097220 */ /* 0x000fe40000400000 */
[----:B------:R-:W3:Y:S01]  /*26e0*/  LDL.LU R39, [R1] ;  /* 0x0000000001277983 */ /* 0x000ee20000300800 */
[----:B------:R-:W-:Y:S01]  /*26f0*/  SEL R35, RZ, 0x1fffe, P1 ;  /* 0x0001fffeff237807 */ /* 0x000fe20000800000 */
[----:B------:R-:W-:Y:S01]  /*2700*/  FFMA R5, R31, R9, R32 ;  /* 0x000000091f057223 */ /* 0x000fe20000000020 */
[----:B------:R-:W-:-:S04]  /*2710*/  FSETP.GEU.AND P1, PT, R28, RZ, PT ;  /* 0x000000ff1c00720b */ /* 0x000fc80003f2e000 */
[----:B------:R-:W-:Y:S02]  /*2720*/  SEL R31, RZ, 0x4, P1 ;  /* 0x00000004ff1f7807 */ /* 0x000fe40000800000 */
[----:B------:R-:W-:Y:S01]  /*2730*/  FSETP.GEU.AND P1, PT, R5, RZ, PT ;  /* 0x000000ff0500720b */ /* 0x000fe20003f2e000 */
[----:B------:R-:W-:-:S03]  /*2740*/  IMAD.IADD R34, R34, 0x1, R35 ;  /* 0x0000000122227824 */ /* 0x000fc600078e0223 */
[----:B------:R-:W-:Y:S02]  /*2750*/  SEL R32, RZ, 0x7fff8, P1 ;  /* 0x0007fff8ff207807 */ /* 0x000fe40000800000 */
[----:B------:R-:W-:Y:S02]  /*2760*/  FSETP.GEU.AND P1, PT, R52, RZ, PT ;  /* 0x000000ff3400720b */ /* 0x000fe40003f2e000 */
[----:B------:R-:W-:Y:S02]  /*2770*/  LOP3.LUT R34, R34, 0x3, RZ, 0xc0, !PT ;  /* 0x0000000322227812 */ /* 0x000fe400078ec0ff */
[----:B------:R-:W-:Y:S02]  /*2780*/  SEL R9, RZ, 0x1, P1 ;  /* 0x00000001ff097807 */ /* 0x000fe40000800000 */
[----:B------:R-:W-:Y:S02]  /*2790*/  FSETP.GEU.AND P1, PT, R51, RZ, PT ;  /* 0x000000ff3300720b */ /* 0x000fe40003f2e000 */
[----:B------:R-:W-:-:S02]  /*27a0*/  IADD3 R31, R34, R32, R31 ;  /* 0x00000020221f7210 */ /* 0x000fc40007ffe01f */
[----:B------:R-:W-:Y:S02]  /*27b0*/  SEL R34, RZ, 0x1fffe, P1 ;  /* 0x0001fffeff227807 */ /* 0x000fe40000800000 */
[----:B------:R-:W-:-:S03]  /*27c0*/  FSETP.GEU.AND P1, PT, R50, RZ, PT ;  /* 0x000000ff3200720b */ /* 0x000fc60003f2e000 */
[----:B------:R-:W-:Y:S01]  /*27d0*/  IMAD.IADD R34, R9, 0x1, R34 ;  /* 0x0000000109227824 */ /* 0x000fe200078e0222 */
        /* <DEDUP_REMOVED lines=13> */
[----:B------:R-:W-:Y:S02]  /*28b0*/  SEL R35, R12, RZ, P0 ;  /* 0x000000ff0c237207 */ /* 0x000fe40000000000 */
[----:B------:R-:W-:-:S02]  /*28c0*/  IADD3 R9, R33, R34, R9 ;  /* 0x0000002221097210 */ /* 0x000fc40007ffe009 */
[----:B------:R-:W-:Y:S02]  /*28d0*/  SEL R34, R15, RZ, P0 ;  /* 0x000000ff0f227207 */ /* 0x000fe40000000000 */
[----:B------:R-:W-:Y:S02]  /*28e0*/  SEL R33, R14, RZ, P0 ;  /* 0x000000ff0e217207 */ /* 0x000fe40000000000 */
[----:B------:R-:W-:-:S04]  /*28f0*/  FSETP.GEU.AND P0, PT, R42, RZ, PT ;  /* 0x000000ff2a00720b */ /* 0x000fc80003f0e000 */
[----:B------:R-:W-:Y:S02]  /*2900*/  SEL R13, RZ, 0x1fffe, P0 ;  /* 0x0001fffeff0d7807 */ /* 0x000fe40000000000 */
[----:B------:R-:W-:Y:S02]  /*2910*/  FSETP.GEU.AND P0, PT, R40, RZ, PT ;  /* 0x000000ff2800720b */ /* 0x000fe40003f0e000 */
[----:B------:R-:W-:Y:S02]  /*2920*/  FSETP.GEU.AND P1, PT, R41, RZ, PT ;  /* 0x000000ff2900720b */ /* 0x000fe40003f2e000 */
[----:B------:R-:W-:-:S05]  /*2930*/  SEL R12, RZ, 0x1, P0 ;  /* 0x00000001ff0c7807 */ /* 0x000fca0000000000 */
[----:B------:R-:W-:Y:S01]  /*2940*/  IMAD.IADD R14, R12, 0x1, R13 ;  /* 0x000000010c0e7824 */ /* 0x000fe200078e020d */
[----:B------:R-:W-:Y:S02]  /*2950*/  SEL R12, RZ, 0x4, P1 ;  /* 0x00000004ff0c7807 */ /* 0x000fe40000800000 */
[----:B------:R-:W-:Y:S02]  /*2960*/  FSETP.GEU.AND P1, PT, R43, RZ, PT ;  /* 0x000000ff2b00720b */ /* 0x000fe40003f2e000 */
[----:B------:R-:W-:Y:S02]  /*2970*/  LOP3.LUT R14, R14, 0x3, RZ, 0xc0, !PT ;  /* 0x000000030e0e7812 */ /* 0x000fe400078ec0ff */
[----:B------:R-:W-:Y:S02]  /*2980*/  SEL R13, RZ, 0x7fff8, P1 ;  /* 0x0007fff8ff0d7807 */ /* 0x000fe40000800000 */
[----:B------:R-:W-:Y:S02]  /*2990*/  FSETP.GEU.AND P1, PT, R54, RZ, PT ;  /* 0x000000ff3600720b */ /* 0x000fe40003f2e000 */
[----:B------:R-:W-:-:S02]  /*29a0*/  IADD3 R23, R14, R13, R12 ;  /* 0x0000000d0e177210 */ /* 0x000fc40007ffe00c */
[----:B------:R-:W-:Y:S01]  /*29b0*/  FSEL R12, R54, RZ, P1 ;  /* 0x000000ff360c7208 */ /* 0x000fe20000800000 */
[----:B------:R-:W-:Y:S01]  /*29c0*/  IMAD.SHL.U32 R31, R31, 0x100, RZ ;  /* 0x000001001f1f7824 */ /* 0x000fe200078e00ff */
[----:B------:R-:W-:-:S05]  /*29d0*/  LOP3.LUT R54, R23, 0xf, RZ, 0xc0, !PT ;  /* 0x0000000f17367812 */ /* 0x000fca00078ec0ff */
[----:B------:R-:W-:Y:S01]  /*29e0*/  IMAD R54, R9, 0x10, R54 ;  /* 0x0000001009367824 */ /* 0x000fe200078e0236 */
[----:B------:R-:W-:-:S04]  /*29f0*/  LOP3.LUT R9, R31, 0xf00, RZ, 0xe2, !PT ;  /* 0x00000f001f097812 */ /* 0x000fc800078ee2ff */
[----:B------:R-:W-:Y:S01]  /*2a00*/  LOP3.LUT R54, R54, 0xff, RZ, 0xc0, !PT ;  /* 0x000000ff36367812 */ /* 0x000fe200078ec0ff */
[----:B------:R-:W-:Y:S01]  /*2a10*/  IMAD R9, R32, 0x1000, R9 ;  /* 0x0000100020097824 */ /* 0x000fe200078e0209 */
[----:B------:R-:W-:-:S03]  /*2a20*/  FSETP.GEU.AND P1, PT, R55, RZ, PT ;  /* 0x000000ff3700720b */ /* 0x000fc60003f2e000 */
[----:B------:R-:W-:Y:S01]  /*2a30*/  IMAD.IADD R9, R9, 0x1, R54 ;  /* 0x0000000109097824 */ /* 0x000fe200078e0236 */
[----:B------:R-:W-:Y:S02]  /*2a40*/  FSEL R13, R55, RZ, P1 ;  /* 0x000000ff370d7208 */ /* 0x000fe40000800000 */
[C---:B------:R-:W-:Y:S02]  /*2a50*/  FSETP.GEU.AND P1, PT, R56.reuse, RZ, PT ;  /* 0x000000ff3800720b */ /* 0x040fe40003f2e000 */
[----:B------:R-:W-:Y:S02]  /*2a60*/  LOP3.LUT R9, R9, 0xffff, RZ, 0xc0, !PT ;  /* 0x0000ffff09097812 */ /* 0x000fe400078ec0ff */
[----:B------:R-:W-:Y:S02]  /*2a70*/  FSEL R14, R56, RZ, P1 ;  /* 0x000000ff380e7208 */ /* 0x000fe40000800000 */
[----:B------:R-:W-:Y:S02]  /*2a80*/  SHF.R.U32.HI R23, RZ, 0x7, R9 ;  /* 0x00000007ff177819 */ /* 0x000fe40000011609 */
[----:B------:R-:W-:-:S02]  /*2a90*/  FSETP.GEU.AND P1, PT, R57, RZ, PT ;  /* 0x000000ff3900720b */ /* 0x000fc40003f2e000 */
[----:B------:R-:W-:Y:S02]  /*2aa0*/  LOP3.LUT R23, R23, 0x1, RZ, 0xc0, !PT ;  /* 0x0000000117177812 */ /* 0x000fe400078ec0ff */
[----:B------:R-:W-:Y:S02]  /*2ab0*/  FSEL R15, R57, RZ, P1 ;  /* 0x000000ff390f7208 */ /* 0x000fe40000800000 */
[----:B------:R-:W-:Y:S02]  /*2ac0*/  ISETP.NE.U32.AND P1, PT, R23, 0x1, PT ;  /* 0x000000011700780c */ /* 0x000fe40003f25070 */
[----:B------:R-:W-:-:S04]  /*2ad0*/  SHF.R.U32.HI R23, RZ, 0x6, R9 ;  /* 0x00000006ff177819 */ /* 0x000fc80000011609 */
        /* <DEDUP_REMOVED lines=11> */
[----:B------:R-:W0:Y:S02]  /*2b90*/  MUFU.RCP R23, R4 ;  /* 0x0000000400177308 */ /* 0x000e240000001000 */
[----:B0-----:R-:W-:-:S06]  /*2ba0*/  FMUL R23, R23, R10 ;  /* 0x0000000a17177220 */ /* 0x001fcc0000400000 */
[----:B------:R-:W0:Y:S01]  /*2bb0*/  MUFU.RCP R10, R3 ;  /* 0x00000003000a7308 */ /* 0x000e220000001000 */
[----:B------:R-:W-:Y:S01]  /*2bc0*/  FMUL R32, R0, R37 ;  /* 0x0000002500207220 */ /* 0x000fe20000400000 */
[--C-:B------:R-:W-:Y:S02]  /*2bd0*/  SHF.R.U32.HI R0, RZ, 0x3, R9.reuse ;  /* 0x00000003ff007819 */ /* 0x100fe40000011609 */
[----:B------:R-:W-:Y:S02]  /*2be0*/  SHF.R.U32.HI R4, RZ, 0x2, R9 ;  /* 0x00000002ff047819 */ /* 0x000fe40000011609 */
[----:B------:R-:W-:Y:S01]  /*2bf0*/  LOP3.LUT R0, R0, 0x1, RZ, 0xc0, !PT ;  /* 0x0000000100007812 */ /* 0x000fe200078ec0ff */
[----:B0-----:R-:W-:Y:S02]  /*2c00*/  FMUL R10, R10, R11 ;  /* 0x0000000b0a0a7220 */ /* 0x001fe40000400000 */
[----:B------:R0:W1:Y:S01]  /*2c10*/  MUFU.RCP R11, R2 ;  /* 0x00000002000b7308 */ /* 0x0000620000001000 */
[----:B------:R-:W-:-:S02]  /*2c20*/  FSEL R40, R40, RZ, P0 ;  /* 0x000000ff28287208 */ /* 0x000fc40000000000 */
[----:B0-----:R-:W-:Y:S02]  /*2c30*/  LOP3.LUT R2, R8, 0xffffffc0, RZ, 0xc0, !PT ;  /* 0xffffffc008027812 */ /* 0x001fe400078ec0ff */
[----:B------:R-:W-:Y:S02]  /*2c40*/  ISETP.NE.U32.AND P0, PT, R0, 0x1, PT ;  /* 0x000000010000780c */ /* 0x000fe40003f05070 */
[----:B------:R-:W-:Y:S02]  /*2c50*/  ISETP.NE.AND P2, PT, R2, 0x40, PT ;  /* 0x000000400200780c */ /* 0x000fe40003f45270 */
[----:B------:R-:W0:Y:S01]  /*2c60*/  LDC.64 R2, c[0x0][0x248] ;  /* 0x00009200ff027b82 */ /* 0x000e220000000a00 */
[----:B------:R-:W-:Y:S02]  /*2c70*/  LOP3.LUT R4, R4, 0x1, RZ, 0xc0, !PT ;  /* 0x0000000104047812 */ /* 0x000fe400078ec0ff */
[----:B------:R-:W-:Y:S02]  /*2c80*/  SHF.R.U32.HI R0, RZ, 0x1, R9 ;  /* 0x00000001ff007819 */ /* 0x000fe40000011609 */
[----:B------:R-:W-:-:S02]  /*2c90*/  FSEL R43, R43, RZ, P0 ;  /* 0x000000ff2b2b7208 */ /* 0x000fc40000000000 */
[----:B------:R-:W-:Y:S02]  /*2ca0*/  ISETP.NE.U32.AND P0, PT, R4, 0x1, PT ;  /* 0x000000010400780c */ /* 0x000fe40003f05070 */
[----:B------:R-:W-:Y:S02]  /*2cb0*/  LOP3.LUT R0, R0, 0x1, RZ, 0xc0, !PT ;  /* 0x0000000100007812 */ /* 0x000fe400078ec0ff */
[----:B------:R-:W-:Y:S02]  /*2cc0*/  FSEL R41, R41, RZ, P0 ;  /* 0x000000ff29297208 */ /* 0x000fe40000000000 */
[----:B------:R-:W-:Y:S01]  /*2cd0*/  ISETP.NE.U32.AND P0, PT, R0, 0x1, PT ;  /* 0x000000010000780c */ /* 0x000fe20003f05070 */
[----:B------:R-:W-:Y:S01]  /*2ce0*/  FADD R27, R27, -R34 ;  /* 0x800000221b1b7221 */ /* 0x000fe20000000000 */
[----:B------:R-:W-:Y:S01]  /*2cf0*/  FADD R26, R26, -R33 ;  /* 0x800000211a1a7221 */ /* 0x000fe20000000000 */
[----:B-1----:R-:W-:Y:S01]  /*2d00*/  FMUL R11, R11, R36 ;  /* 0x000000240b0b7220 */ /* 0x002fe20000400000 */
[----:B------:R-:W-:-:S02]  /*2d10*/  FSEL R42, R42, RZ, P0 ;  /* 0x000000ff2a2a7208 */ /* 0x000fc40000000000 */
[----:B------:R-:W-:Y:S01]  /*2d20*/  ISETP.LT.AND P0, PT, R7, 0x158880, !P2 ;  /* 0x001588800700780c */ /* 0x000fe20005701270 */
[----:B------:R-:W-:Y:S01]  /*2d30*/  FADD R24, R24, -R35 ;  /* 0x8000002318187221 */ /* 0x000fe20000000000 */
[----:B------:R-:W-:Y:S01]  /*2d40*/  FMUL R25, R10, R25 ;  /* 0x000000190a197220 */ /* 0x000fe20000400000 */
[----:B------:R-:W-:Y:S01]  /*2d50*/  FMUL R26, R11, R26 ;  /* 0x0000001a0b1a7220 */ /* 0x000fe20000400000 */
[----:B------:R-:W-:Y:S01]  /*2d60*/  FMUL R27, R32, R27 ;  /* 0x0000001b201b7220 */ /* 0x000fe20000400000 */
[----:B------:R-:W-:Y:S01]  /*2d70*/  FMUL R24, R23, R24 ;  /* 0x0000001817187220 */ /* 0x000fe20000400000 */
[----:B------:R-:W-:Y:S01]  /*2d80*/  FFMA R17, R17, R25, R20 ;  /* 0x0000001911117223 */ /* 0x000fe20000000014 */
[----:B------:R-:W-:Y:S01]  /*2d90*/  FFMA R18, R18, R26, R21 ;  /* 0x0000001a12127223 */ /* 0x000fe20000000015 */
[----:B------:R-:W-:Y:S01]  /*2da0*/  FFMA R19, R19, R27, R22 ;  /* 0x0000001b13137223 */ /* 0x000fe20000000016 */
[----:B------:R-:W-:Y:S02]  /*2db0*/  CS2R R20, SRZ ;  /* 0x0000000000147805 */ /* 0x000fe4000001ff00 */
[----:B------:R-:W-:Y:S01]  /*2dc0*/  CS2R R22, SRZ ;  /* 0x0000000000167805 */ /* 0x000fe2000001ff00 */
[----:B0-----:R-:W-:-:S05]  /*2dd0*/  IMAD.WIDE R10, R8, 0x4, R2 ;  /* 0x00000004080a7825 */ /* 0x001fca00078e0202 */
[----:B------:R-:W4:Y:S01]  /*2de0*/  @P0 LDG.E.EL.128 R20, desc[UR4][R10.64+-0x100] ;  /* 0xffff00040a140981 */ /* 0x000f22000c2e1d00 */
[----:B------:R-:W-:Y:S01]  /*2df0*/  FFMA R16, R16, R24, R47 ;  /* 0x0000001810107223 */ /* 0x000fe2000000002f */
[----:B------:R-:W-:-:S04]  /*2e00*/  FSEL R48, R48, RZ, P1 ;  /* 0x000000ff30307208 */ /* 0x000fc80000800000 */
[----:B------:R-:W-:-:S04]  /*2e10*/  FSETP.GEU.AND P1, PT, R16, RZ, PT ;  /* 0x000000ff1000720b */ /* 0x000fc80003f2e000 */
[----:B------:R-:W-:Y:S02]  /*2e20*/  FSEL R16, R16, RZ, P1 ;  /* 0x000000ff10107208 */ /* 0x000fe40000800000 */
[----:B------:R-:W-:-:S04]  /*2e30*/  FSETP.GEU.AND P1, PT, R17, RZ, PT ;  /* 0x000000ff1100720b */ /* 0x000fc80003f2e000 */
[----:B------:R-:W-:Y:S02]  /*2e40*/  FSEL R17, R17, RZ, P1 ;  /* 0x000000ff11117208 */ /* 0x000fe40000800000 */
[----:B------:R-:W-:Y:S02]  /*2e50*/  FSETP.GEU.AND P1, PT, R18, RZ, PT ;  /* 0x000000ff1200720b */ /* 0x000fe40003f2e000 */
[----:B------:R-:W-:Y:S02]  /*2e60*/  LOP3.LUT R0, R6, 0xffffffc0, RZ, 0xc0, !PT ;  /* 0xffffffc006007812 */ /* 0x000fe400078ec0ff */
[----:B------:R-:W-:Y:S02]  /*2e70*/  FSEL R18, R18, RZ, P1 ;  /* 0x000000ff12127208 */ /* 0x000fe40000800000 */
[----:B------:R-:W-:-:S04]  /*2e80*/  FSETP.GEU.AND P1, PT, R19, RZ, PT ;  /* 0x000000ff1300720b */ /* 0x000fc80003f2e000 */
[----:B------:R-:W-:Y:S02]  /*2e90*/  FSEL R19, R19, RZ, P1 ;  /* 0x000000ff13137208 */ /* 0x000fe40000800000 */
[----:B------:R-:W-:Y:S02]  /*2ea0*/  ISETP.NE.AND P1, PT, R0, 0x40, PT ;  /* 0x000000400000780c */ /* 0x000fe40003f25270 */
[----:B------:R-:W-:Y:S01]  /*2eb0*/  ISETP.GT.AND P6, PT, R8, 0xdf, PT ;  /* 0x000000df0800780c */ /* 0x000fe20003fc4270 */
[----:B------:R-:W-:Y:S01]  /*2ec0*/  IMAD.MOV.U32 R66, RZ, RZ, 0x3e800000 ;  /* 0x3e800000ff427424 */ /* 0x000fe200078e00ff */
[----:B--2---:R-:W-:Y:S02]  /*2ed0*/  IADD3 R62, P4, R62, UR6, RZ ;  /* 0x000000063e3e7c10 */ /* 0x004fe4000ff9e0ff */
[----:B---3--:R-:W-:-:S13]  /*2ee0*/  ISETP.GE.U32.AND P5, PT, R39, 0x60, PT ;  /* 0x000000602700780c */ /* 0x008fda0003fa6070 */
[----:B------:R-:W-:Y:S02]  /*2ef0*/  @P5 FSEL R12, R44, RZ, P6 ;  /* 0x000000ff2c0c5208 */ /* 0x000fe40003000000 */
[----:B------:R-:W-:Y:S02]  /*2f00*/  @P5 FSEL R13, R45, RZ, P6 ;  /* 0x000000ff2d0d5208 */ /* 0x000fe40003000000 */
[----:B------:R-:W-:Y:S02]  /*2f10*/  @P5 FSEL R14, R49, RZ, P6 ;  /* 0x000000ff310e5208 */ /* 0x000fe40003000000 */
[----:B------:R-:W-:Y:S02]  /*2f20*/  @P5 FSEL R15, R48, RZ, P6 ;  /* 0x000000ff300f5208 */ /* 0x000fe40003000000 */
[----:B------:R-:W-:Y:S02]  /*2f30*/  ISETP.GE.U32.AND P5, PT, R63, 0x60, PT ;  /* 0x000000603f00780c */ /* 0x000fe40003fa6070 */
[----:B------:R-:W-:-:S02]  /*2f40*/  IADD3.X R63, R61, UR7, RZ, P4, !PT ;  /* 0x000000073d3f7c10 */ /* 0x000fc4000a7fe4ff */
[----:B------:R-:W-:-:S04]  /*2f50*/  IADD3 R60, P4, R60, UR6, RZ ;  /* 0x000000063c3c7c10 */ /* 0x000fc8000ff9e0ff */
[----:B------:R-:W-:Y:S01]  /*2f60*/  IADD3.X R61, R38, UR7, RZ, P4, !PT ;  /* 0x00000007263d7c10 */ /* 0x000fe2000a7fe4ff */
[----:B------:R-:W-:Y:S02]  /*2f70*/  VIADD R67, R7, 0x200 ;  /* 0x0000020007437836 */ /* 0x000fe40000000000 */
[----:B------:R-:W-:Y:S01]  /*2f80*/  IMAD.WIDE R2, R6, 0x4, R2 ;  /* 0x0000000406027825 */ /* 0x000fe200078e0202 */
[----:B----4-:R-:W-:-:S05]  /*2f90*/  SEL R0, R20, RZ, P0 ;  /* 0x000000ff14007207 */ /* 0x010fca0000000000 */
[----:B------:R-:W-:Y:S01]  /*2fa0*/  FADD R0, R0, 0.0010000000474974513054 ;  /* 0x3a83126f00007421 */ /* 0x000fe20000000000 */
[----:B------:R-:W-:-:S05]  /*2fb0*/  SEL R4, R21, RZ, P0 ;  /* 0x000000ff15047207 */ /* 0x000fca0000000000 */
[----:B------:R-:W0:Y:S01]  /*2fc0*/  MUFU.SQRT R0, R0 ;  /* 0x0000000000007308 */ /* 0x000e220000002000 */
[----:B------:R-:W-:Y:S01]  /*2fd0*/  FADD R4, R4, 0.0010000000474974513054 ;  /* 0x3a83126f04047421 */ /* 0x000fe20000000000 */
[----:B------:R-:W-:-:S06]  /*2fe0*/  SEL R22, R22, RZ, P0 ;  /* 0x000000ff16167207 */ /* 0x000fcc0000000000 */
[----:B------:R-:W1:Y:S01]  /*2ff0*/  MUFU.SQRT R4, R4 ;  /* 0x0000000400047308 */ /* 0x000e620000002000 */
[----:B0-----:R-:W-:Y:S01]  /*3000*/  FSETP.GT.AND P3, PT, R0, 8.50705917302346158658e+37, PT ;  /* 0x7e8000000000780b */ /* 0x001fe20003f64000 */
[----:B------:R-:W-:Y:S01]  /*3010*/  FADD R32, R22, 0.0010000000474974513054 ;  /* 0x3a83126f16207421 */ /* 0x000fe20000000000 */
[----:B------:R-:W-:Y:S02]  /*3020*/  FSETP.GEU.AND P4, PT, R0, 1.175494350822287508e-38, PT ;  /* 0x008000000000780b */ /* 0x000fe40003f8e000 */
[----:B------:R-:W-:-:S03]  /*3030*/  FSEL R33, R66, 1, P3 ;  /* 0x3f80000042217808 */ /* 0x000fc60001800000 */
[----:B------:R-:W0:Y:S01]  /*3040*/  MUFU.SQRT R32, R32 ;  /* 0x0000002000207308 */ /* 0x000e220000002000 */
[----:B------:R-:W-:-:S05]  /*3050*/  SEL R23, R23, RZ, P0 ;  /* 0x000000ff17177207 */ /* 0x000fca0000000000 */
[----:B------:R-:W-:Y:S01]  /*3060*/  @P3 FMUL R0, R0, 0.25 ;  /* 0x3e80000000003820 */ /* 0x000fe20000400000 */
[----:B-1----:R-:W-:Y:S01]  /*3070*/  FSETP.GT.AND P3, PT, R4, 8.50705917302346158658e+37, PT ;  /* 0x7e8000000400780b */ /* 0x002fe20003f64000 */
[----:B------:R-:W-:Y:S01]  /*3080*/  FADD R31, R23, 0.0010000000474974513054 ;  /* 0x3a83126f171f7421 */ /* 0x000fe20000000000 */
[----:B------:R-:W-:Y:S01]  /*3090*/  @!P4 FMUL R33, R33, 16777216 ;  /* 0x4b8000002121c820 */ /* 0x000fe20000400000 */
[----:B------:R-:W-:Y:S01]  /*30a0*/  @!P4 FMUL R0, R0, 16777216 ;  /* 0x4b8000000000c820 */ /* 0x000fe20000400000 */
[----:B------:R-:W-:Y:S02]  /*30b0*/  FSETP.GEU.AND P4, PT, R4, 1.175494350822287508e-38, PT ;  /* 0x008000000400780b */ /* 0x000fe40003f8e000 */
[----:B------:R-:W-:Y:S01]  /*30c0*/  FSEL R34, R66, 1, P3 ;  /* 0x3f80000042227808 */ /* 0x000fe20001800000 */
[----:B------:R-:W1:Y:S06]  /*30d0*/  MUFU.SQRT R31, R31 ;  /* 0x0000001f001f7308 */ /* 0x000e6c0000002000 */
[----:B------:R-:W-:Y:S01]  /*30e0*/  @P3 FMUL R4, R4, 0.25 ;  /* 0x3e80000004043820 */ /* 0x000fe20000400000 */
[----:B0-----:R-:W-:-:S03]  /*30f0*/  FSETP.GT.AND P3, PT, R32, 8.50705917302346158658e+37, PT ;  /* 0x7e8000002000780b */ /* 0x001fc60003f64000 */
[----:B------:R-:W-:Y:S01]  /*3100*/  @!P4 FMUL R4, R4, 16777216 ;  /* 0x4b8000000404c820 */ /* 0x000fe20000400000 */
[----:B------:R-:W-:Y:S01]  /*3110*/  @!P4 FMUL R34, R34, 16777216 ;  /* 0x4b8000002222c820 */ /* 0x000fe20000400000 */
[----:B------:R-:W-:Y:S02]  /*3120*/  FSETP.GEU.AND P4, PT, R32, 1.175494350822287508e-38, PT ;  /* 0x008000002000780b */ /* 0x000fe40003f8e000 */
[----:B------:R-:W-:-:S06]  /*3130*/  FSEL R35, R66, 1, P3 ;  /* 0x3f80000042237808 */ /* 0x000fcc0001800000 */
[----:B------:R-:W-:Y:S01]  /*3140*/  @P3 FMUL R32, R32, 0.25 ;  /* 0x3e80000020203820 */ /* 0x000fe20000400000 */
[----:B-1----:R-:W-:-:S04]  /*3150*/  FSETP.GT.AND P3, PT, R31, 8.50705917302346158658e+37, PT ;  /* 0x7e8000001f00780b */ /* 0x002fc80003f64000 */
[----:B------:R-:W-:Y:S01]  /*3160*/  @!P4 FMUL R32, R32, 16777216 ;  /* 0x4b8000002020c820 */ /* 0x000fe20000400000 */
[----:B------:R-:W-:Y:S01]  /*3170*/  @!P4 FMUL R35, R35, 16777216 ;  /* 0x4b8000002323c820 */ /* 0x000fe20000400000 */
[----:B------:R-:W-:Y:S02]  /*3180*/  FSETP.GEU.AND P4, PT, R31, 1.175494350822287508e-38, PT ;  /* 0x008000001f00780b */ /* 0x000fe40003f8e000 */
[----:B------:R-:W-:-:S05]  /*3190*/  FSEL R36, R66, 1, P3 ;  /* 0x3f80000042247808 */ /* 0x000fca0001800000 */
[----:B------:R-:W-:Y:S01]  /*31a0*/  @P3 FMUL R31, R31, 0.25 ;  /* 0x3e8000001f1f3820 */ /* 0x000fe20000400000 */
[----:B------:R-:W-:Y:S02]  /*31b0*/  ISETP.LT.AND P3, PT, R67, 0x158880, !P1 ;  /* 0x001588804300780c */ /* 0x000fe40004f61270 */
[----:B------:R-:W-:Y:S02]  /*31c0*/  CS2R R20, SRZ ;  /* 0x0000000000147805 */ /* 0x000fe4000001ff00 */
[----:B------:R-:W-:-:S09]  /*31d0*/  CS2R R22, SRZ ;  /* 0x0000000000167805 */ /* 0x000fd2000001ff00 */
[----:B------:R0:W2:Y:S01]  /*31e0*/  @P3 LDG.E.EL.128 R20, desc[UR4][R2.64+-0x100] ;  /* 0xffff000402143981 */ /* 0x0000a2000c2e1d00 */
[----:B------:R-:W-:Y:S01]  /*31f0*/  ISETP.GT.AND P6, PT, R6, 0xdf, PT ;  /* 0x000000df0600780c */ /* 0x000fe20003fc4270 */
[----:B------:R-:W-:Y:S01]  /*3200*/  @!P4 FMUL R31, R31, 16777216 ;  /* 0x4b8000001f1fc820 */ /* 0x000fe20000400000 */
[----:B------:R-:W-:Y:S02]  /*3210*/  @!P4 FMUL R36, R36, 16777216 ;  /* 0x4b8000002424c820 */ /* 0x000fe40000400000 */
[----:B------:R-:W-:Y:S02]  /*3220*/  @P5 FSEL R17, R41, RZ, P6 ;  /* 0x000000ff29115208 */ /* 0x000fe40003000000 */
[----:B------:R-:W-:Y:S01]  /*3230*/  @P5 FSEL R16, R43, RZ, P6 ;  /* 0x000000ff2b105208 */ /* 0x000fe20003000000 */
[----:B0-----:R-:W0:Y:S01]  /*3240*/  LDC.64 R2, c[0x0][0x240] ;  /* 0x00009000ff027b82 */ /* 0x001e220000000a00 */
[----:B------:R-:W-:Y:S02]  /*3250*/  P2R R24, PR, RZ, 0x4 ;  /* 0x00000004ff187803 */ /* 0x000fe40000000000 */
[----:B------:R-:W-:-:S02]  /*3260*/  @P5 FSEL R18, R42, RZ, P6 ;  /* 0x000000ff2a125208 */ /* 0x000fc40003000000 */
[----:B------:R-:W-:Y:S02]  /*3270*/  @P5 FSEL R19, R40, RZ, P6 ;  /* 0x000000ff28135208 */ /* 0x000fe40003000000 */
[----:B------:R-:W-:Y:S02]  /*3280*/  P2R R10, PR, RZ, 0x1 ;  /* 0x00000001ff0a7803 */ /* 0x000fe40000000000 */
[----:B------:R-:W-:Y:S02]  /*3290*/  CS2R R26, SRZ ;  /* 0x00000000001a7805 */ /* 0x000fe4000001ff00 */
[----:B--2---:R-:W-:-:S05]  /*32a0*/  SEL R20, R20, RZ, P3 ;  /* 0x000000ff14147207 */ /* 0x004fca0001800000 */
[----:B------:R-:W-:-:S04]  /*32b0*/  FADD R20, R20, 0.0010000000474974513054 ;  /* 0x3a83126f14147421 */ /* 0x000fc80000000000 */
[----:B------:R-:W1:Y:S01]  /*32c0*/  MUFU.SQRT R37, R20 ;  /* 0x0000001400257308 */ /* 0x000e620000002000 */
[----:B------:R-:W-:Y:S02]  /*32d0*/  SEL R21, R21, RZ, P3 ;  /* 0x000000ff15157207 */ /* 0x000fe40001800000 */
[----:B------:R-:W-:Y:S02]  /*32e0*/  SEL R22, R22, RZ, P3 ;  /* 0x000000ff16167207 */ /* 0x000fe40001800000 */
[----:B------:R-:W-:Y:S01]  /*32f0*/  SEL R23, R23, RZ, P3 ;  /* 0x000000ff17177207 */ /* 0x000fe20001800000 */
[----:B------:R-:W-:Y:S02]  /*3300*/  FADD R21, R21, 0.0010000000474974513054 ;  /* 0x3a83126f15157421 */ /* 0x000fe40000000000 */
[----:B------:R-:W-:Y:S02]  /*3310*/  FADD R22, R22, 0.0010000000474974513054 ;  /* 0x3a83126f16167421 */ /* 0x000fe40000000000 */
[----:B------:R-:W2:Y:S01]  /*3320*/  MUFU.SQRT R39, R21 ;  /* 0x0000001500277308 */ /* 0x000ea20000002000 */
[----:B------:R-:W-:Y:S01]  /*3330*/  FADD R23, R23, 0.0010000000474974513054 ;  /* 0x3a83126f17177421 */ /* 0x000fe20000000000 */
[----:B-1----:R-:W-:-:S06]  /*3340*/  FSETP.GT.AND P4, PT, R37, 8.50705917302346158658e+37, PT ;  /* 0x7e8000002500780b */ /* 0x002fcc0003f84000 */
[----:B------:R-:W1:Y:S08]  /*3350*/  MUFU.SQRT R41, R22 ;  /* 0x0000001600297308 */ /* 0x000e700000002000 */
[----:B------:R-:W3:Y:S01]  /*3360*/  MUFU.SQRT R43, R23 ;  /* 0x00000017002b7308 */ /* 0x000ee20000002000 */
[C---:B------:R-:W-:Y:S01]  /*3370*/  FSETP.GEU.AND P2, PT, R37.reuse, 1.175494350822287508e-38, PT ;  /* 0x008000002500780b */ /* 0x040fe20003f4e000 */
[----:B------:R-:W-:Y:S01]  /*3380*/  @P4 FMUL R37, R37, 0.25 ;  /* 0x3e80000025254820 */ /* 0x000fe20000400000 */
[----:B------:R-:W-:-:S02]  /*3390*/  FSEL R38, R66, 1, P4 ;  /* 0x3f80000042267808 */ /* 0x000fc40002000000 */
[----:B--2---:R-:W-:Y:S02]  /*33a0*/  FSETP.GT.AND P4, PT, R39, 8.50705917302346158658e+37, PT ;  /* 0x7e8000002700780b */ /* 0x004fe40003f84000 */
[----:B-1----:R-:W-:Y:S02]  /*33b0*/  FSETP.GT.AND P6, PT, R41, 8.50705917302346158658e+37, PT ;  /* 0x7e8000002900780b */ /* 0x002fe40003fc4000 */
[----:B---3--:R-:W-:Y:S02]  /*33c0*/  FSETP.GT.AND P0, PT, R43, 8.50705917302346158658e+37, PT ;  /* 0x7e8000002b00780b */ /* 0x008fe40003f04000 */
[----:B------:R-:W-:-:S07]  /*33d0*/  FSETP.GEU.AND P5, PT, R39, 1.175494350822287508e-38, PT ;  /* 0x008000002700780b */ /* 0x000fce0003fae000 */
[----:B------:R-:W-:Y:S01]  /*33e0*/  @P4 FMUL R39, R39, 0.25 ;  /* 0x3e80000027274820 */ /* 0x000fe20000400000 */
[C---:B------:R-:W-:Y:S02]  /*33f0*/  FSEL R40, R66.reuse, 1, P4 ;  /* 0x3f80000042287808 */ /* 0x040fe40002000000 */
[C---:B------:R-:W-:Y:S01]  /*3400*/  FSETP.GEU.AND P4, PT, R41.reuse, 1.175494350822287508e-38, PT ;  /* 0x008000002900780b */ /* 0x040fe20003f8e000 */
[----:B------:R-:W-:Y:S01]  /*3410*/  @P6 FMUL R41, R41, 0.25 ;  /* 0x3e80000029296820 */ /* 0x000fe20000400000 */
[----:B------:R-:W-:Y:S01]  /*3420*/  FSEL R42, R66, 1, P6 ;  /* 0x3f800000422a7808 */ /* 0x000fe20003000000 */
[----:B------:R-:W-:Y:S01]  /*3430*/  @!P2 FMUL R37, R37, 16777216 ;  /* 0x4b8000002525a820 */ /* 0x000fe20000400000 */
[C---:B------:R-:W-:Y:S01]  /*3440*/  FSETP.GEU.AND P6, PT, R43.reuse, 1.175494350822287508e-38, PT ;  /* 0x008000002b00780b */ /* 0x040fe20003fce000 */
[----:B------:R-:W-:Y:S01]  /*3450*/  @!P2 FMUL R38, R38, 16777216 ;  /* 0x4b8000002626a820 */ /* 0x000fe20000400000 */
[----:B------:R-:W-:Y:S01]  /*3460*/  FSEL R44, R66, 1, P0 ;  /* 0x3f800000422c7808 */ /* 0x000fe20000000000 */
[----:B------:R-:W-:Y:S01]  /*3470*/  @P0 FMUL R43, R43, 0.25 ;  /* 0x3e8000002b2b0820 */ /* 0x000fe20000400000 */
[----:B------:R-:W-:-:S02]  /*3480*/  ISETP.NE.AND P2, PT, R24, RZ, PT ;  /* 0x000000ff1800720c */ /* 0x000fc40003f45270 */
[----:B------:R-:W-:Y:S02]  /*3490*/  CS2R R20, SRZ ;  /* 0x0000000000147805 */ /* 0x000fe4000001ff00 */
[----:B------:R-:W-:Y:S02]  /*34a0*/  ISETP.NE.AND P0, PT, R10, RZ, PT ;  /* 0x000000ff0a00720c */ /* 0x000fe40003f05270 */
[----:B------:R-:W-:Y:S02]  /*34b0*/  CS2R R22, SRZ ;  /* 0x0000000000167805 */ /* 0x000fe4000001ff00 */
[----:B------:R-:W-:Y:S01]  /*34c0*/  CS2R R24, SRZ ;  /* 0x0000000000187805 */ /* 0x000fe2000001ff00 */
[----:B0-----:R-:W-:-:S03]  /*34d0*/  IMAD.WIDE R10, R6, 0x4, R2 ;  /* 0x00000004060a7825 */ /* 0x001fc600078e0202 */
[----:B------:R-:W2:Y:S04]  /*34e0*/  @P3 LDG.E.EL.128 R20, desc[UR4][R62.64+-0x100] ;  /* 0xffff00043e143981 */ /* 0x000ea8000c2e1d00 */
[----:B------:R-:W3:Y:S01]  /*34f0*/  @P3 LDG.E.EL.128 R24, desc[UR4][R10.64+-0x100] ;  /* 0xffff00040a183981 */ /* 0x000ee2000c2e1d00 */
[----:B------:R-:W-:Y:S01]  /*3500*/  IMAD.WIDE R2, R8, 0x4, R2 ;  /* 0x0000000408027825 */ /* 0x000fe200078e0202 */
[----:B--2---:R-:W-:Y:S02]  /*3510*/  SEL R23, R23, RZ, P3 ;  /* 0x000000ff17177207 */ /* 0x004fe40001800000 */
[----:B---3--:R-:W-:Y:S02]  /*3520*/  SEL R46, R27, RZ, P3 ;  /* 0x000000ff1b2e7207 */ /* 0x008fe40001800000 */
[----:B------:R-:W-:-:S03]  /*3530*/  SEL R22, R22, RZ, P3 ;  /* 0x000000ff16167207 */ /* 0x000fc60001800000 */
[----:B------:R-:W-:Y:S01]  /*3540*/  FADD R45, R23, -R46 ;  /* 0x8000002e172d7221 */ /* 0x000fe20000000000 */
[----:B------:R-:W-:Y:S02]  /*3550*/  SEL R23, R26, RZ, P3 ;  /* 0x000000ff1a177207 */ /* 0x000fe40001800000 */
[----:B------:R-:W-:Y:S02]  /*3560*/  SEL R21, R21, RZ, P3 ;  /* 0x000000ff15157207 */ /* 0x000fe40001800000 */
[----:B------:R-:W-:Y:S01]  /*3570*/  SEL R20, R20, RZ, P3 ;  /* 0x000000ff14147207 */ /* 0x000fe20001800000 */
[----:B------:R-:W-:Y:S01]  /*3580*/  FADD R46, R22, -R23 ;  /* 0x80000017162e7221 */ /* 0x000fe20000000000 */
[----:B------:R-:W-:Y:S02]  /*3590*/  SEL R22, R25, RZ, P3 ;  /* 0x000000ff19167207 */ /* 0x000fe40001800000 */
[----:B------:R-:W-:Y:S02]  /*35a0*/  SEL R11, R24, RZ, P3 ;  /* 0x000000ff180b7207 */ /* 0x000fe40001800000 */
[----:B------:R-:W-:-:S02]  /*35b0*/  CS2R R24, SRZ ;  /* 0x0000000000187805 */ /* 0x000fc4000001ff00 */
[----:B------:R-:W-:Y:S01]  /*35c0*/  CS2R R26, SRZ ;  /* 0x00000000001a7805 */ /* 0x000fe2000001ff00 */
[----:B------:R-:W-:Y:S01]  /*35d0*/  FADD R47, R21, -R22 ;  /* 0x80000016152f7221 */ /* 0x000fe20000000000 */
[----:B------:R-:W-:Y:S01]  /*35e0*/  CS2R R22, SRZ ;  /* 0x0000000000167805 */ /* 0x000fe2000001ff00 */
[----:B------:R-:W-:Y:S01]  /*35f0*/  FADD R10, R20, -R11 ;  /* 0x8000000b140a7221 */ /* 0x000fe20000000000 */
[----:B------:R-:W-:Y:S02]  /*3600*/  CS2R R20, SRZ ;  /* 0x0000000000147805 */ /* 0x000fe4000001ff00 */
[----:B------:R-:W2:Y:S04]  /*3610*/  @P0 LDG.E.EL.128 R24, desc[UR4][R2.64+-0x100] ;  /* 0xffff000402180981 */ /* 0x000ea8000c2e1d00 */
[----:B------:R-:W3:Y:S01]  /*3620*/  @P0 LDG.E.EL.128 R20, desc[UR4][R60.64+-0x100] ;  /* 0xffff00043c140981 */ /* 0x000ee2000c2e1d00 */
[----:B------:R-:W-:Y:S01]  /*3630*/  @!P5 FMUL R39, R39, 16777216 ;  /* 0x4b8000002727d820 */ /* 0x000fe20000400000 */
[----:B------:R-:W-:Y:S01]  /*3640*/  @!P4 FMUL R41, R41, 16777216 ;  /* 0x4b8000002929c820 */ /* 0x000fe20000400000 */
[----:B------:R-:W0:Y:S08]  /*3650*/  MUFU.RCP R32, R32 ;  /* 0x0000002000207308 */ /* 0x000e300000001000 */
[----:B------:R-:W1:Y:S01]  /*3660*/  MUFU.RCP R39, R39 ;  /* 0x0000002700277308 */ /* 0x000e620000001000 */
[----:B------:R-:W-:-:S07]  /*3670*/  @!P5 FMUL R40, R40, 16777216 ;  /* 0x4b8000002828d820 */ /* 0x000fce0000400000 */
[----:B------:R-:W4:Y:S08]  /*3680*/  MUFU.RCP R31, R31 ;  /* 0x0000001f001f7308 */ /* 0x000f300000001000 */
[----:B------:R-:W-:Y:S01]  /*3690*/  MUFU.RCP R41, R41 ;  /* 0x0000002900297308 */ /* 0x000fe20000001000 */
[----:B------:R-:W-:Y:S01]  /*36a0*/  @!P4 FMUL R42, R42, 16777216 ;  /* 0x4b8000002a2ac820 */ /* 0x000fe20000400000 */
[----:B0-----:R-:W-:Y:S01]  /*36b0*/  FMUL R35, R32, R35 ;  /* 0x0000002320237220 */ /* 0x001fe20000400000 */
[----:B-1----:R-:W-:Y:S01]  /*36c0*/  FMUL R40, R39, R40 ;  /* 0x0000002827287220 */ /* 0x002fe20000400000 */
[----:B------:R-:W-:Y:S01]  /*36d0*/  @!P6 FMUL R43, R43, 16777216 ;  /* 0x4b8000002b2be820 */ /* 0x000fe20000400000 */
[----:B----4-:R-:W-:-:S02]  /*36e0*/  FMUL R36, R31, R36 ;  /* 0x000000241f247220 */ /* 0x010fc40000400000 */
[----:B------:R-:W-:Y:S01]  /*36f0*/  FMUL R47, R40, R47 ;  /* 0x0000002f282f7220 */ /* 0x000fe20000400000 */
[----:B------:R-:W0:Y:S08]  /*3700*/  MUFU.RCP R0, R0 ;  /* 0x0000000000007308 */ /* 0x000e300000001000 */
[----:B------:R-:W-:Y:S01]  /*3710*/  MUFU.RCP R43, R43 ;  /* 0x0000002b002b7308 */ /* 0x000fe20000001000 */
[----:B------:R-:W-:Y:S01]  /*3720*/  @!P6 FMUL R44, R44, 16777216 ;  /* 0x4b8000002c2ce820 */ /* 0x000fe20000400000 */
[----:B0-----:R-:W-:Y:S01]  /*3730*/  FMUL R33, R0, R33 ;  /* 0x0000002100217220 */ /* 0x001fe20000400000 */
[----:B--2---:R-:W-:-:S02]  /*3740*/  SEL R3, R24, RZ, P0 ;  /* 0x000000ff18037207 */ /* 0x004fc40000000000 */
[----:B---3--:R-:W-:-:S05]  /*3750*/  SEL R20, R20, RZ, P0 ;  /* 0x000000ff14147207 */ /* 0x008fca0000000000 */
[----:B------:R-:W-:Y:S02]  /*3760*/  FADD R2, R20, -R3 ;  /* 0x8000000314027221 */ /* 0x000fe40000000000 */
[----:B------:R-:W0:Y:S01]  /*3770*/  MUFU.RCP R3, R4 ;  /* 0x0000000400037308 */ /* 0x000e220000001000 */
[----:B------:R-:W-:Y:S02]  /*3780*/  SEL R11, R26, RZ, P0 ;  /* 0x000000ff1a0b7207 */ /* 0x000fe40000000000 */
[----:B------:R-:W-:Y:S02]  /*3790*/  SEL R22, R22, RZ, P0 ;  /* 0x000000ff16167207 */ /* 0x000fe40000000000 */
[----:B------:R-:W-:Y:S02]  /*37a0*/  SEL R26, R25, RZ, P0 ;  /* 0x000000ff191a7207 */ /* 0x000fe40000000000 */
[----:B------:R-:W-:Y:S01]  /*37b0*/  SEL R21, R21, RZ, P0 ;  /* 0x000000ff15157207 */ /* 0x000fe20000000000 */
[----:B------:R-:W-:-:S04]  /*37c0*/  FADD R22, R22, -R11 ;  /* 0x8000000b16167221 */ /* 0x000fc80000000000 */
[----:B------:R-:W-:Y:S01]  /*37d0*/  FADD R21, R21, -R26 ;  /* 0x8000001a15157221 */ /* 0x000fe20000000000 */
[----:B0-----:R-:W-:Y:S01]  /*37e0*/  FMUL R34, R3, R34 ;  /* 0x0000002203227220 */ /* 0x001fe20000400000 */
[----:B------:R-:W-:Y:S01]  /*37f0*/  FMUL R3, R41, R42 ;  /* 0x0000002a29037220 */ /* 0x000fe20000400000 */
[----:B------:R-:W-:Y:S01]  /*3800*/  FMUL R42, R35, R22 ;  /* 0x00000016232a7220 */ /* 0x000fe20000400000 */
[----:B------:R-:W0:Y:S01]  /*3810*/  LDC.64 R40, c[0x0][0x250] ;  /* 0x00009400ff287b82 */ /* 0x000e220000000a00 */
[----:B------:R-:W-:-:S07]  /*3820*/  FMUL R31, R34, R21 ;  /* 0x00000015221f7220 */ /* 0x000fce0000400000 */
[----:B------:R-:W1:Y:S01]  /*3830*/  LDC.64 R34, c[0x0][0x258] ;  /* 0x00009600ff227b82 */ /* 0x000e620000000a00 */
[----:B------:R-:W-:Y:S02]  /*3840*/  SEL R48, R27, RZ, P0 ;  /* 0x000000ff1b307207 */ /* 0x000fe40000000000 */
[----:B------:R-:W-:Y:S01]  /*3850*/  SEL R23, R23, RZ, P0 ;  /* 0x000000ff17177207 */ /* 0x000fe20000000000 */
[----:B------:R-:W-:-:S04]  /*3860*/  FMUL R20, R43, R44 ;  /* 0x0000002c2b147220 */ /* 0x000fc80000400000 */
[----:B------:R-:W-:Y:S01]  /*3870*/  FADD R23, R23, -R48 ;  /* 0x8000003017177221 */ /* 0x000fe20000000000 */
[----:B------:R-:W-:Y:S01]  /*3880*/  FMUL R45, R20, R45 ;  /* 0x0000002d142d7220 */ /* 0x000fe20000400000 */
[----:B------:R-:W-:Y:S01]  /*3890*/  FMUL R4, R33, R2 ;  /* 0x0000000221047220 */ /* 0x000fe20000400000 */
[----:B------:R-:W-:Y:S01]  /*38a0*/  FMUL R0, R3, R46 ;  /* 0x0000002e03007220 */ /* 0x000fe20000400000 */
[----:B------:R-:W-:Y:S01]  /*38b0*/  FMUL R44, R36, R23 ;  /* 0x00000017242c7220 */ /* 0x000fe20000400000 */
[----:B------:R-:W-:Y:S02]  /*38c0*/  CS2R R20, SRZ ;  /* 0x0000000000147805 */ /* 0x000fe4000001ff00 */
[----:B------:R-:W-:Y:S02]  /*38d0*/  CS2R R22, SRZ ;  /* 0x0000000000167805 */ /* 0x000fe4000001ff00 */
[----:B------:R-:W-:Y:S01]  /*38e0*/  CS2R R24, SRZ ;  /* 0x0000000000187805 */ /* 0x000fe2000001ff00 */
[----:B0-----:R-:W-:Y:S01]  /*38f0*/  IMAD.WIDE R32, R6, 0x4, R40 ;  /* 0x0000000406207825 */ /* 0x001fe200078e0228 */
[----:B------:R-:W-:-:S04]  /*3900*/  CS2R R26, SRZ ;  /* 0x00000000001a7805 */ /* 0x000fc8000001ff00 */
[----:B------:R0:W2:Y:S01]  /*3910*/  @P3 LDG.E.EL.128 R20, desc[UR4][R32.64+-0x100] ;  /* 0xffff000420143981 */ /* 0x0000a2000c2e1d00 */
[----:B-1----:R-:W-:-:S04]  /*3920*/  IMAD.WIDE R2, R8, 0x4, R34 ;  /* 0x0000000408027825 */ /* 0x002fc800078e0222 */
[----:B------:R-:W-:-:S05]  /*3930*/  IMAD.WIDE R34, R6, 0x4, R34 ;  /* 0x0000000406227825 */ /* 0x000fca00078e0222 */
[----:B------:R1:W3:Y:S01]  /*3940*/  @P3 LDG.E.EL.128 R24, desc[UR4][R34.64+-0x100] ;  /* 0xffff000422183981 */ /* 0x0002e2000c2e1d00 */
[----:B------:R-:W4:Y:S01]  /*3950*/  MUFU.RCP R11, R37 ;  /* 0x00000025000b7308 */ /* 0x000f220000001000 */
[----:B0-----:R-:W-:Y:S01]  /*3960*/  CS2R R32, SRZ ;  /* 0x0000000000207805 */ /* 0x001fe2000001ff00 */
[----:B------:R-:W-:Y:S01]  /*3970*/  IMAD.WIDE R40, R8, 0x4, R40 ;  /* 0x0000000408287825 */ /* 0x000fe200078e0228 */
[----:B-1----:R-:W-:-:S03]  /*3980*/  CS2R R34, SRZ ;  /* 0x0000000000227805 */ /* 0x002fc6000001ff00 */
[----:B----4-:R-:W-:Y:S01]  /*3990*/  FMUL R11, R11, R38 ;  /* 0x000000260b0b7220 */ /* 0x010fe20000400000 */
[----:B------:R-:W-:Y:S02]  /*39a0*/  CS2R R38, SRZ ;  /* 0x0000000000267805 */ /* 0x000fe4000001ff00 */
[----:B------:R-:W4:Y:S01]  /*39b0*/  @P0 LDG.E.EL.128 R32, desc[UR4][R40.64+-0x100] ;  /* 0xffff000428200981 */ /* 0x000f22000c2e1d00 */
[----:B--2---:R-:W-:Y:S02]  /*39c0*/  SEL R36, R23, RZ, P3 ;  /* 0x000000ff17247207 */ /* 0x004fe40001800000 */
[----:B---3--:R-:W-:-:S05]  /*39d0*/  SEL R23, R27, RZ, P3 ;  /* 0x000000ff1b177207 */ /* 0x008fca0001800000 */
[----:B------:R-:W-:Y:S01]  /*39e0*/  FFMA R23, R36, R45, R23 ;  /* 0x0000002d24177223 */ /* 0x000fe20000000017 */
[----:B------:R-:W-:-:S06]  /*39f0*/  CS2R R36, SRZ ;  /* 0x0000000000247805 */ /* 0x000fcc000001ff00 */
[----:B------:R0:W2:Y:S01]  /*3a00*/  @P0 LDG.E.EL.128 R36, desc[UR4][R2.64+-0x100] ;  /* 0xffff000402240981 */ /* 0x0000a2000c2e1d00 */
[----:B------:R-:W-:Y:S02]  /*3a10*/  SEL R27, R22, RZ, P3 ;  /* 0x000000ff161b7207 */ /* 0x000fe40001800000 */
[----:B------:R-:W-:Y:S02]  /*3a20*/  SEL R22, R21, RZ, P3 ;  /* 0x000000ff15167207 */ /* 0x000fe40001800000 */
[----:B------:R-:W-:Y:S02]  /*3a30*/  SEL R25, R25, RZ, P3 ;  /* 0x000000ff19197207 */ /* 0x000fe40001800000 */
[----:B----4-:R-:W-:Y:S02]  /*3a40*/  SEL R21, R34, RZ, P0 ;  /* 0x000000ff22157207 */ /* 0x010fe40000000000 */
[----:B------:R-:W-:Y:S01]  /*3a50*/  SEL R35, R35, RZ, P0 ;  /* 0x000000ff23237207 */ /* 0x000fe20000000000 */
[----:B------:R-:W-:Y:S01]  /*3a60*/  FFMA R47, R22, R47, R25 ;  /* 0x0000002f162f7223 */ /* 0x000fe20000000019 */
[----:B0-----:R-:W-:Y:S01]  /*3a70*/  SEL R3, R20, RZ, P3 ;  /* 0x000000ff14037207 */ /* 0x001fe20001800000 */
[----:B------:R-:W-:Y:S01]  /*3a80*/  FMUL R10, R11, R10 ;  /* 0x0000000a0b0a7220 */ /* 0x000fe20000400000 */
[----:B------:R-:W-:-:S02]  /*3a90*/  SEL R24, R24, RZ, P3 ;  /* 0x000000ff18187207 */ /* 0x000fc40001800000 */
[----:B------:R-:W-:-:S03]  /*3aa0*/  SEL R26, R26, RZ, P3 ;  /* 0x000000ff1a1a7207 */ /* 0x000fc60001800000 */
[----:B------:R-:W-:Y:S01]  /*3ab0*/  FFMA R10, R3, R10, R24 ;  /* 0x0000000a030a7223 */ /* 0x000fe20000000018 */
[----:B------:R-:W-:Y:S01]  /*3ac0*/  SHF.R.U32.HI R11, RZ, 0x8, R9 ;  /* 0x00000008ff0b7819 */ /* 0x000fe20000011609 */
[----:B------:R-:W0:Y:S01]  /*3ad0*/  LDC.64 R2, c[0x0][0x2b0] ;  /* 0x0000ac00ff027b82 */ /* 0x000e220000000a00 */
[----:B------:R-:W-:Y:S02]  /*3ae0*/  ISETP.GE.AND P5, PT, R8, 0x40, PT ;  /* 0x000000400800780c */ /* 0x000fe40003fa6270 */
[----:B------:R-:W-:Y:S01]  /*3af0*/  LOP3.LUT R11, R11, 0x1, RZ, 0xc0, !PT ;  /* 0x000000010b0b7812 */ /* 0x000fe200078ec0ff */
[----:B------:R-:W-:Y:S01]  /*3b00*/  FFMA R0, R27, R0, R26 ;  /* 0x000000001b007223 */ /* 0x000fe2000000001a */
[----:B------:R-:W-:Y:S02]  /*3b10*/  ISETP.GE.AND P4, PT, R67, 0x158880, PT ;  /* 0x001588804300780c */ /* 0x000fe40003f86270 */
[----:B------:R-:W-:Y:S01]  /*3b20*/  ISETP.GE.AND P6, PT, R6, 0x40, PT ;  /* 0x000000400600780c */ /* 0x000fe20003fc6270 */
[----:B0-----:R-:W-:Y:S01]  /*3b30*/  IMAD.WIDE R2, R7, 0x4, R2 ;  /* 0x0000000407027825 */ /* 0x001fe200078e0202 */
[----:B--2---:R-:W-:-:S02]  /*3b40*/  SEL R38, R38, RZ, P0 ;  /* 0x000000ff26267207 */ /* 0x004fc40000000000 */
[----:B------:R-:W-:Y:S02]  /*3b50*/  SEL R22, R39, RZ, P0 ;  /* 0x000000ff27167207 */ /* 0x000fe40000000000 */
[----:B------:R-:W-:Y:S01]  /*3b60*/  SEL R36, R36, RZ, P0 ;  /* 0x000000ff24247207 */ /* 0x000fe20000000000 */
[----:B------:R-:W-:Y:S01]  /*3b70*/  FFMA R42, R21, R42, R38 ;  /* 0x0000002a152a7223 */ /* 0x000fe20000000026 */
[----:B------:R-:W-:Y:S01]  /*3b80*/  SEL R21, R32, RZ, P0 ;  /* 0x000000ff20157207 */ /* 0x000fe20000000000 */
[----:B------:R-:W-:Y:S01]  /*3b90*/  FFMA R44, R35, R44, R22 ;  /* 0x0000002c232c7223 */ /* 0x000fe20000000016 */
[----:B------:R-:W-:Y:S02]  /*3ba0*/  SEL R22, R33, RZ, P0 ;  /* 0x000000ff21167207 */ /* 0x000fe40000000000 */
[----:B------:R-:W-:Y:S01]  /*3bb0*/  SEL R37, R37, RZ, P0 ;  /* 0x000000ff25257207 */ /* 0x000fe20000000000 */
[----:B------:R-:W-:-:S04]  /*3bc0*/  FFMA R4, R21, R4, R36 ;  /* 0x0000000415047223 */ /* 0x000fc80000000024 */
[----:B------:R-:W-:Y:S01]  /*3bd0*/  FFMA R31, R22, R31, R37 ;  /* 0x0000001f161f7223 */ /* 0x000fe20000000025 */
[----:B------:R-:W-:-:S04]  /*3be0*/  FSETP.GEU.AND P0, PT, R4, RZ, PT ;  /* 0x000000ff0400720b */ /* 0x000fc80003f0e000 */
[----:B------:R-:W-:Y:S02]  /*3bf0*/  @!P2 FSEL R12, R4, RZ, P0 ;  /* 0x000000ff040ca208 */ /* 0x000fe40000000000 */
[C---:B------:R-:W-:Y:S02]  /*3c00*/  FSETP.GEU.AND P0, PT, R31.reuse, RZ, PT ;  /* 0x000000ff1f00720b */ /* 0x040fe40003f0e000 */
[----:B------:R-:W-:Y:S02]  /*3c10*/  FSETP.GEU.AND P3, PT, R42, RZ, PT ;  /* 0x000000ff2a00720b */ /* 0x000fe40003f6e000 */
[----:B------:R-:W-:Y:S02]  /*3c20*/  @!P2 FSEL R13, R31, RZ, P0 ;  /* 0x000000ff1f0da208 */ /* 0x000fe40000000000 */
[----:B------:R-:W-:Y:S02]  /*3c30*/  FSETP.GEU.AND P0, PT, R44, RZ, PT ;  /* 0x000000ff2c00720b */ /* 0x000fe40003f0e000 */
[----:B------:R-:W-:-:S02]  /*3c40*/  @!P2 FSEL R14, R42, RZ, P3 ;  /* 0x000000ff2a0ea208 */ /* 0x000fc40001800000 */
[----:B------:R-:W-:Y:S02]  /*3c50*/  FSETP.GEU.AND P3, PT, R10, RZ, PT ;  /* 0x000000ff0a00720b */ /* 0x000fe40003f6e000 */
[----:B------:R-:W-:Y:S02]  /*3c60*/  @!P2 FSEL R15, R44, RZ, P0 ;  /* 0x000000ff2c0fa208 */ /* 0x000fe40000000000 */
[----:B------:R-:W-:Y:S02]  /*3c70*/  FSETP.GEU.AND P2, PT, R47, RZ, PT ;  /* 0x000000ff2f00720b */ /* 0x000fe40003f4e000 */
[----:B------:R-:W-:Y:S02]  /*3c80*/  @!P1 FSEL R16, R10, RZ, P3 ;  /* 0x000000ff0a109208 */ /* 0x000fe40001800000 */
[--C-:B------:R-:W-:Y:S02]  /*3c90*/  SHF.R.U32.HI R4, RZ, 0xa, R9.reuse ;  /* 0x0000000aff047819 */ /* 0x100fe40000011609 */
[----:B------:R-:W-:-:S02]  /*3ca0*/  SHF.R.U32.HI R10, RZ, 0x9, R9 ;  /* 0x00000009ff0a7819 */ /* 0x000fc40000011609 */
[----:B------:R-:W-:Y:S02]  /*3cb0*/  @!P1 FSEL R17, R47, RZ, P2 ;  /* 0x000000ff2f119208 */ /* 0x000fe40001000000 */
[----:B------:R-:W-:Y:S02]  /*3cc0*/  ISETP.NE.U32.AND P3, PT, R11, 0x1, PT ;  /* 0x000000010b00780c */ /* 0x000fe40003f65070 */
[----:B------:R-:W-:Y:S02]  /*3cd0*/  FSETP.GEU.AND P2, PT, R23, RZ, PT ;  /* 0x000000ff1700720b */ /* 0x000fe40003f4e000 */
[----:B------:R-:W-:Y:S02]  /*3ce0*/  LOP3.LUT R4, R4, 0x1, RZ, 0xc0, !PT ;  /* 0x0000000104047812 */ /* 0x000fe400078ec0ff */
[----:B------:R-:W-:Y:S02]  /*3cf0*/  LOP3.LUT R11, R10, 0x1, RZ, 0xc0, !PT ;  /* 0x000000010a0b7812 */ /* 0x000fe400078ec0ff */
[----:B------:R-:W-:-:S02]  /*3d00*/  SHF.R.U32.HI R10, RZ, 0xb, R9 ;  /* 0x0000000bff0a7819 */ /* 0x000fc40000011609 */
[----:B------:R-:W-:Y:S02]  /*3d10*/  @!P1 FSEL R19, R23, RZ, P2 ;  /* 0x000000ff17139208 */ /* 0x000fe40001000000 */
[----:B------:R-:W-:Y:S02]  /*3d20*/  ISETP.NE.U32.AND P0, PT, R4, 0x1, PT ;  /* 0x000000010400780c */ /* 0x000fe40003f05070 */
[----:B------:R-:W-:Y:S02]  /*3d30*/  ISETP.NE.U32.AND P2, PT, R11, 0x1, PT ;  /* 0x000000010b00780c */ /* 0x000fe40003f45070 */
[----:B------:R-:W-:Y:S02]  /*3d40*/  SHF.R.U32.HI R4, RZ, 0xf, R9 ;  /* 0x0000000fff047819 */ /* 0x000fe40000011609 */
[----:B------:R-:W-:Y:S02]  /*3d50*/  LOP3.LUT R10, R10, 0x1, RZ, 0xc0, !PT ;  /* 0x000000010a0a7812 */ /* 0x000fe400078ec0ff */
[----:B------:R-:W-:-:S02]  /*3d60*/  @!P5 FSEL R13, R30, RZ, P2 ;  /* 0x000000ff1e0dd208 */ /* 0x000fc40001000000 */
[----:B------:R-:W-:Y:S02]  /*3d70*/  LOP3.LUT R4, R4, 0x1, RZ, 0xc0, !PT ;  /* 0x0000000104047812 */ /* 0x000fe400078ec0ff */
[----:B------:R-:W-:Y:S02]  /*3d80*/  ISETP.NE.U32.AND P2, PT, R10, 0x1, PT ;  /* 0x000000010a00780c */ /* 0x000fe40003f45070 */
[----:B------:R-:W-:Y:S02]  /*3d90*/  @!P5 FSEL R14, R28, RZ, P0 ;  /* 0x000000ff1c0ed208 */ /* 0x000fe40000000000 */
[----:B------:R-:W-:Y:S02]  /*3da0*/  ISETP.GE.AND P0, PT, R7, 0x158880, PT ;  /* 0x001588800700780c */ /* 0x000fe40003f06270 */
[----:B------:R-:W-:Y:S02]  /*3db0*/  @!P5 FSEL R12, R29, RZ, P3 ;  /* 0x000000ff1d0cd208 */ /* 0x000fe40001800000 */
[----:B------:R-:W-:-:S02]  /*3dc0*/  ISETP.NE.U32.AND P3, PT, R4, 0x1, PT ;  /* 0x000000010400780c */ /* 0x000fc40003f65070 */
[----:B------:R-:W-:Y:S02]  /*3dd0*/  @!P5 FSEL R15, R5, RZ, P2 ;  /* 0x000000ff050fd208 */ /* 0x000fe40001000000 */
[--C-:B------:R-:W-:Y:S02]  /*3de0*/  SHF.R.U32.HI R4, RZ, 0xe, R9.reuse ;  /* 0x0000000eff047819 */ /* 0x100fe40000011609 */
[--C-:B------:R-:W-:Y:S02]  /*3df0*/  SHF.R.U32.HI R5, RZ, 0xc, R9.reuse ;  /* 0x0000000cff057819 */ /* 0x100fe40000011609 */
[----:B------:R-:W-:Y:S02]  /*3e00*/  SHF.R.U32.HI R9, RZ, 0xd, R9 ;  /* 0x0000000dff097819 */ /* 0x000fe40000011609 */
[----:B------:R-:W-:Y:S02]  /*3e10*/  FSETP.GEU.AND P2, PT, R0, RZ, PT ;  /* 0x000000ff0000720b */ /* 0x000fe40003f4e000 */
[----:B------:R-:W-:-:S02]  /*3e20*/  LOP3.LUT R4, R4, 0x1, RZ, 0xc0, !PT ;  /* 0x0000000104047812 */ /* 0x000fc400078ec0ff */
[----:B------:R-:W-:Y:S02]  /*3e30*/  LOP3.LUT R5, R5, 0x1, RZ, 0xc0, !PT ;  /* 0x0000000105057812 */ /* 0x000fe400078ec0ff */
[----:B------:R-:W-:Y:S02]  /*3e40*/  LOP3.LUT R9, R9, 0x1, RZ, 0xc0, !PT ;  /* 0x0000000109097812 */ /* 0x000fe400078ec0ff */
[----:B------:R-:W-:Y:S01]  /*3e50*/  @!P1 FSEL R18, R0, RZ, P2 ;  /* 0x000000ff00129208 */ /* 0x000fe20001000000 */
[----:B------:R0:W-:Y:S01]  /*3e60*/  @!P0 STG.E.128 desc[UR4][R2.64], R12 ;  /* 0x0000000c02008986 */ /* 0x0001e2000c101d04 */
[----:B------:R-:W-:Y:S02]  /*3e70*/  ISETP.NE.U32.AND P1, PT, R4, 0x1, PT ;  /* 0x000000010400780c */ /* 0x000fe40003f25070 */
[----:B------:R-:W-:Y:S02]  /*3e80*/  ISETP.NE.U32.AND P5, PT, R5, 0x1, PT ;  /* 0x000000010500780c */ /* 0x000fe40003fa5070 */
[----:B------:R-:W-:-:S02]  /*3e90*/  ISETP.NE.U32.AND P2, PT, R9, 0x1, PT ;  /* 0x000000010900780c */ /* 0x000fc40003f45070 */
[----:B------:R-:W-:Y:S02]  /*3ea0*/  @!P6 FSEL R19, R53, RZ, P3 ;  /* 0x000000ff3513e208 */ /* 0x000fe40001800000 */
[----:B------:R-:W-:Y:S02]  /*3eb0*/  @!P6 FSEL R16, R52, RZ, P5 ;  /* 0x000000ff3410e208 */ /* 0x000fe40002800000 */
[----:B------:R-:W-:Y:S02]  /*3ec0*/  @!P6 FSEL R17, R51, RZ, P2 ;  /* 0x000000ff3311e208 */ /* 0x000fe40001000000 */
[----:B------:R-:W-:Y:S01]  /*3ed0*/  @!P6 FSEL R18, R50, RZ, P1 ;  /* 0x000000ff3212e208 */ /* 0x000fe20000800000 */
[----:B0-----:R-:W-:Y:S06]  /*3ee0*/  @P4 EXIT ;  /* 0x000000000000494d */ /* 0x001fec0003800000 */
[----:B------:R-:W-:Y:S01]  /*3ef0*/  STG.E.128 desc[UR4][R2.64+0x800], R16 ;  /* 0x0008001002007986 */ /* 0x000fe2000c101d04 */
[----:B------:R-:W-:Y:S05]  /*3f00*/  EXIT ;  /* 0x000000000000794d */ /* 0x000fea0003800000 */
.L_x_0:
[----:B------:R-:W-:-:S00]  /*3f10*/  BRA `(.L_x_0) ;  /* 0xfffffffc00fc7947 */ /* 0x000fc0000383ffff */
[----:B------:R-:W-:-:S00]  /*3f20*/  NOP ;  /* 0x0000000000007918 */ /* 0x000fc00000000000 */
        /* <DEDUP_REMOVED lines=13> */
.L_x_1:


//--------------------- .nv.global.init           --------------------------
	.section	.nv.global.init,"aw",@progbits
.nv.global.init:
	.type		_$_str,@object
	.size		_$_str,(_$_str_$_2 - _$_str)
_$_str:
        /*0000*/ 	.byte	0x5f, 0x5f, 0x43, 0x55, 0x44, 0x41, 0x5f, 0x46, 0x54, 0x5a, 0x00
	.type		_$_str_$_2,@object
	.size		_$_str_$_2,(.L_1 - _$_str_$_2)
_$_str_$_2:
        /*000b*/ 	.byte	0x5f, 0x5f, 0x43, 0x55, 0x44, 0x41, 0x5f, 0x50, 0x52, 0x45, 0x43, 0x5f, 0x53, 0x51, 0x52, 0x54
        /*001b*/ 	.byte	0x00
.L_1:


//--------------------- .nv.constant0.triton_poi_fused_cat_23 --------------------------
	.section	.nv.constant0.triton_poi_fused_cat_23,"a",@progbits
	.sectionflags	@""
	.align	4
.nv.constant0.triton_poi_fused_cat_23:
	.zero		700
